//
// Generated by NVIDIA NVVM Compiler
//
// Compiler Build ID: CL-36424714
// Cuda compilation tools, release 13.0, V13.0.88
// Based on NVVM 20.0.0
//

.version 9.0
.target sm_100
.address_size 64

	// .globl	_Z13simple_kernelP6float4jjf
.extern .func  (.param .b32 func_retval0) vprintf
(
	.param .b64 vprintf_param_0,
	.param .b64 vprintf_param_1
)
;
.global .align 1 .b8 $str[22] = {80, 105, 120, 101, 108, 32, 37, 100, 58, 32, 120, 61, 37, 100, 44, 32, 121, 61, 37, 100, 10};
.global .align 1 .b8 $str$1[52] = {70, 105, 114, 115, 116, 32, 112, 105, 120, 101, 108, 32, 114, 101, 115, 117, 108, 116, 58, 32, 82, 61, 37, 46, 50, 102, 44, 32, 71, 61, 37, 46, 50, 102, 44, 32, 66, 61, 37, 46, 50, 102, 44, 32, 65, 61, 37, 46, 50, 102, 10};
.global .align 1 .b8 $str$2[61] = {67, 101, 110, 116, 101, 114, 32, 112, 105, 120, 101, 108, 32, 40, 37, 100, 44, 37, 100, 41, 32, 114, 101, 115, 117, 108, 116, 58, 32, 82, 61, 37, 46, 50, 102, 44, 32, 71, 61, 37, 46, 50, 102, 44, 32, 66, 61, 37, 46, 50, 102, 44, 32, 65, 61, 37, 46, 50, 102, 10};
.global .align 4 .b8 __cudart_i2opi_f[24] = {65, 144, 67, 60, 153, 149, 98, 219, 192, 221, 52, 245, 209, 87, 39, 252, 41, 21, 68, 78, 110, 131, 249, 162};

.visible .entry _Z13simple_kernelP6float4jjf(
	.param .u64 .ptr .align 1 _Z13simple_kernelP6float4jjf_param_0,
	.param .u32 _Z13simple_kernelP6float4jjf_param_1,
	.param .u32 _Z13simple_kernelP6float4jjf_param_2,
	.param .f32 _Z13simple_kernelP6float4jjf_param_3
)
{
	.local .align 8 .b8 	__local_depot0[72];
	.reg .b64 	%SP;
	.reg .b64 	%SPL;
	.reg .pred 	%p<62>;
	.reg .b32 	%r<194>;
	.reg .b32 	%f<203>;
	.reg .b64 	%rd<92>;
	.reg .b64 	%fd<15>;

	mov.u64 	%SPL, __local_depot0;
	cvta.local.u64 	%SP, %SPL;
	ld.param.u64 	%rd31, [_Z13simple_kernelP6float4jjf_param_0];
	ld.param.u32 	%r70, [_Z13simple_kernelP6float4jjf_param_1];
	ld.param.u32 	%r72, [_Z13simple_kernelP6float4jjf_param_2];
	ld.param.f32 	%f46, [_Z13simple_kernelP6float4jjf_param_3];
	add.u64 	%rd1, %SPL, 0;
	add.u64 	%rd33, %SP, 32;
	add.u64 	%rd2, %SPL, 32;
	mov.u32 	%r73, %ctaid.x;
	mov.u32 	%r74, %ntid.x;
	mov.u32 	%r75, %tid.x;
	mad.lo.s32 	%r1, %r73, %r74, %r75;
	mov.u32 	%r76, %ctaid.y;
	mov.u32 	%r77, %ntid.y;
	mov.u32 	%r78, %tid.y;
	mad.lo.s32 	%r79, %r76, %r77, %r78;
	setp.ge.u32 	%p1, %r1, %r70;
	setp.ge.u32 	%p2, %r79, %r72;
	or.pred  	%p3, %p1, %p2;
	@%p3 bra 	$L__BB0_52;
	mad.lo.s32 	%r3, %r70, %r79, %r1;
	setp.gt.u32 	%p4, %r3, 4;
	setp.geu.f32 	%p5, %f46, 0f3DCCCCCD;
	or.pred  	%p6, %p4, %p5;
	@%p6 bra 	$L__BB0_3;
	st.local.v2.u32 	[%rd2], {%r3, %r1};
	st.local.u32 	[%rd2+8], %r79;
	mov.u64 	%rd34, $str;
	cvta.global.u64 	%rd35, %rd34;
	{ // callseq 0, 0
	.param .b64 param0;
	st.param.b64 	[param0], %rd35;
	.param .b64 param1;
	st.param.b64 	[param1], %rd33;
	.param .b32 retval0;
	call.uni (retval0), 
	vprintf, 
	(
	param0, 
	param1
	);
	ld.param.b32 	%r80, [retval0];
	} // callseq 0
$L__BB0_3:
	cvt.rn.f32.u32 	%f47, %r1;
	cvt.rn.f32.u32 	%f48, %r70;
	div.rn.f32 	%f49, %f47, %f48;
	cvt.rn.f32.u32 	%f50, %r79;
	cvt.rn.f32.u32 	%f51, %r72;
	div.rn.f32 	%f52, %f50, %f51;
	fma.rn.f32 	%f53, %f49, 0f40000000, 0fBF800000;
	fma.rn.f32 	%f54, %f52, 0f40000000, 0fBF800000;
	mul.f32 	%f55, %f54, %f54;
	fma.rn.f32 	%f56, %f53, %f53, %f55;
	sqrt.rn.f32 	%f1, %f56;
	abs.f32 	%f57, %f53;
	abs.f32 	%f58, %f54;
	setp.gt.f32 	%p7, %f58, %f57;
	selp.f32 	%f59, %f58, %f57, %p7;
	selp.f32 	%f60, %f57, %f58, %p7;
	div.rn.f32 	%f61, %f60, %f59;
	mul.f32 	%f62, %f61, %f61;
	fma.rn.f32 	%f63, %f62, 0f3B33710B, 0fBC807748;
	fma.rn.f32 	%f64, %f63, %f62, 0f3D2CDAB2;
	fma.rn.f32 	%f65, %f64, %f62, 0fBD992D10;
	fma.rn.f32 	%f66, %f65, %f62, 0f3DD9EA6C;
	fma.rn.f32 	%f67, %f66, %f62, 0fBE117CB1;
	fma.rn.f32 	%f68, %f67, %f62, 0f3E4CBCE0;
	fma.rn.f32 	%f69, %f68, %f62, 0fBEAAAA7D;
	mul.f32 	%f70, %f62, %f69;
	fma.rn.f32 	%f71, %f70, %f61, %f61;
	neg.f32 	%f72, %f71;
	fma.rn.f32 	%f73, 0f3F6EE581, 0f3FD774EB, %f72;
	selp.f32 	%f74, %f73, %f71, %p7;
	selp.f32 	%f75, 0f3F6EE581, 0f3FEEE581, %p7;
	selp.f32 	%f76, %f71, %f72, %p7;
	mov.b32 	%r82, %f53;
	fma.rn.f32 	%f77, %f75, 0f3FD774EB, %f76;
	setp.lt.s32 	%p8, %r82, 0;
	selp.f32 	%f78, %f77, %f74, %p8;
	add.f32 	%f79, %f57, %f58;
	setp.eq.f32 	%p9, %f59, 0f00000000;
	selp.f32 	%f80, 0f40490FDB, 0f00000000, %p8;
	setp.eq.f32 	%p10, %f57, %f58;
	selp.f32 	%f81, 0f4016CBE4, 0f3F490FDB, %p8;
	selp.f32 	%f82, %f81, %f78, %p10;
	selp.f32 	%f83, %f80, %f82, %p9;
	abs.f32 	%f84, %f79;
	setp.nan.f32 	%p11, %f84, %f84;
	copysign.f32 	%f85, %f54, %f83;
	selp.f32 	%f2, %f79, %f85, %p11;
	mul.f32 	%f86, %f1, 0f41200000;
	add.f32 	%f87, %f46, %f46;
	sub.f32 	%f3, %f86, %f87;
	mul.f32 	%f88, %f3, 0f3F22F983;
	cvt.rni.s32.f32 	%r179, %f88;
	cvt.rn.f32.s32 	%f89, %r179;
	fma.rn.f32 	%f90, %f89, 0fBFC90FDA, %f3;
	fma.rn.f32 	%f91, %f89, 0fB3A22168, %f90;
	fma.rn.f32 	%f196, %f89, 0fA7C234C5, %f91;
	abs.f32 	%f5, %f3;
	setp.ltu.f32 	%p12, %f5, 0f47CE4780;
	@%p12 bra 	$L__BB0_11;
	setp.neu.f32 	%p13, %f5, 0f7F800000;
	@%p13 bra 	$L__BB0_6;
	mov.f32 	%f94, 0f00000000;
	mul.rn.f32 	%f196, %f3, %f94;
	mov.b32 	%r179, 0;
	bra.uni 	$L__BB0_11;
$L__BB0_6:
	mov.b32 	%r5, %f3;
	shl.b32 	%r84, %r5, 8;
	or.b32  	%r6, %r84, -2147483648;
	mov.b64 	%rd82, 0;
	mov.b32 	%r176, 0;
	mov.u64 	%rd80, __cudart_i2opi_f;
	mov.u64 	%rd81, %rd1;
$L__BB0_7:
	.pragma "nounroll";
	ld.global.nc.u32 	%r85, [%rd80];
	mad.wide.u32 	%rd39, %r85, %r6, %rd82;
	shr.u64 	%rd82, %rd39, 32;
	st.local.u32 	[%rd81], %rd39;
	add.s32 	%r176, %r176, 1;
	add.s64 	%rd81, %rd81, 4;
	add.s64 	%rd80, %rd80, 4;
	setp.ne.s32 	%p14, %r176, 6;
	@%p14 bra 	$L__BB0_7;
	shr.u32 	%r86, %r5, 23;
	st.local.u32 	[%rd1+24], %rd82;
	and.b32  	%r9, %r86, 31;
	and.b32  	%r87, %r86, 224;
	add.s32 	%r88, %r87, -128;
	shr.u32 	%r89, %r88, 5;
	mul.wide.u32 	%rd40, %r89, 4;
	sub.s64 	%rd9, %rd1, %rd40;
	ld.local.u32 	%r177, [%rd9+24];
	ld.local.u32 	%r178, [%rd9+20];
	setp.eq.s32 	%p15, %r9, 0;
	@%p15 bra 	$L__BB0_10;
	shf.l.wrap.b32 	%r177, %r178, %r177, %r9;
	ld.local.u32 	%r90, [%rd9+16];
	shf.l.wrap.b32 	%r178, %r90, %r178, %r9;
$L__BB0_10:
	shr.u32 	%r91, %r177, 30;
	shf.l.wrap.b32 	%r92, %r178, %r177, 2;
	shl.b32 	%r93, %r178, 2;
	shr.u32 	%r94, %r92, 31;
	add.s32 	%r95, %r94, %r91;
	neg.s32 	%r96, %r95;
	setp.lt.s32 	%p16, %r5, 0;
	selp.b32 	%r179, %r96, %r95, %p16;
	xor.b32  	%r97, %r92, %r5;
	shr.s32 	%r98, %r92, 31;
	xor.b32  	%r99, %r98, %r92;
	xor.b32  	%r100, %r98, %r93;
	cvt.u64.u32 	%rd41, %r99;
	shl.b64 	%rd42, %rd41, 32;
	cvt.u64.u32 	%rd43, %r100;
	or.b64  	%rd44, %rd42, %rd43;
	cvt.rn.f64.s64 	%fd1, %rd44;
	mul.f64 	%fd2, %fd1, 0d3BF921FB54442D19;
	cvt.rn.f32.f64 	%f92, %fd2;
	neg.f32 	%f93, %f92;
	setp.lt.s32 	%p17, %r97, 0;
	selp.f32 	%f196, %f93, %f92, %p17;
$L__BB0_11:
	mul.rn.f32 	%f95, %f196, %f196;
	and.b32  	%r102, %r179, 1;
	setp.eq.b32 	%p18, %r102, 1;
	selp.f32 	%f96, 0f3F800000, %f196, %p18;
	fma.rn.f32 	%f97, %f95, %f96, 0f00000000;
	fma.rn.f32 	%f98, %f95, 0f37CBAC00, 0fBAB607ED;
	selp.f32 	%f99, %f98, 0fB94D4153, %p18;
	selp.f32 	%f100, 0f3D2AAABB, 0f3C0885E4, %p18;
	fma.rn.f32 	%f101, %f99, %f95, %f100;
	selp.f32 	%f102, 0fBEFFFFFF, 0fBE2AAAA8, %p18;
	fma.rn.f32 	%f103, %f101, %f95, %f102;
	fma.rn.f32 	%f104, %f103, %f97, %f96;
	and.b32  	%r103, %r179, 2;
	setp.eq.s32 	%p19, %r103, 0;
	mov.f32 	%f105, 0f00000000;
	sub.f32 	%f106, %f105, %f104;
	selp.f32 	%f107, %f104, %f106, %p19;
	fma.rn.f32 	%f9, %f107, 0f3F000000, 0f3F000000;
	add.f32 	%f10, %f46, %f2;
	mul.f32 	%f108, %f10, 0f3F22F983;
	cvt.rni.s32.f32 	%r183, %f108;
	cvt.rn.f32.s32 	%f109, %r183;
	fma.rn.f32 	%f110, %f109, 0fBFC90FDA, %f10;
	fma.rn.f32 	%f111, %f109, 0fB3A22168, %f110;
	fma.rn.f32 	%f197, %f109, 0fA7C234C5, %f111;
	abs.f32 	%f12, %f10;
	setp.ltu.f32 	%p20, %f12, 0f47CE4780;
	@%p20 bra 	$L__BB0_19;
	setp.neu.f32 	%p21, %f12, 0f7F800000;
	@%p21 bra 	$L__BB0_14;
	mov.f32 	%f114, 0f00000000;
	mul.rn.f32 	%f197, %f10, %f114;
	mov.b32 	%r183, 0;
	bra.uni 	$L__BB0_19;
$L__BB0_14:
	mov.b32 	%r19, %f10;
	shl.b32 	%r105, %r19, 8;
	or.b32  	%r20, %r105, -2147483648;
	mov.b64 	%rd85, 0;
	mov.b32 	%r180, 0;
	mov.u64 	%rd83, __cudart_i2opi_f;
	mov.u64 	%rd84, %rd1;
$L__BB0_15:
	.pragma "nounroll";
	ld.global.nc.u32 	%r106, [%rd83];
	mad.wide.u32 	%rd47, %r106, %r20, %rd85;
	shr.u64 	%rd85, %rd47, 32;
	st.local.u32 	[%rd84], %rd47;
	add.s32 	%r180, %r180, 1;
	add.s64 	%rd84, %rd84, 4;
	add.s64 	%rd83, %rd83, 4;
	setp.ne.s32 	%p22, %r180, 6;
	@%p22 bra 	$L__BB0_15;
	shr.u32 	%r107, %r19, 23;
	st.local.u32 	[%rd1+24], %rd85;
	and.b32  	%r23, %r107, 31;
	and.b32  	%r108, %r107, 224;
	add.s32 	%r109, %r108, -128;
	shr.u32 	%r110, %r109, 5;
	mul.wide.u32 	%rd48, %r110, 4;
	sub.s64 	%rd16, %rd1, %rd48;
	ld.local.u32 	%r181, [%rd16+24];
	ld.local.u32 	%r182, [%rd16+20];
	setp.eq.s32 	%p23, %r23, 0;
	@%p23 bra 	$L__BB0_18;
	shf.l.wrap.b32 	%r181, %r182, %r181, %r23;
	ld.local.u32 	%r111, [%rd16+16];
	shf.l.wrap.b32 	%r182, %r111, %r182, %r23;
$L__BB0_18:
	shr.u32 	%r112, %r181, 30;
	shf.l.wrap.b32 	%r113, %r182, %r181, 2;
	shl.b32 	%r114, %r182, 2;
	shr.u32 	%r115, %r113, 31;
	add.s32 	%r116, %r115, %r112;
	neg.s32 	%r117, %r116;
	setp.lt.s32 	%p24, %r19, 0;
	selp.b32 	%r183, %r117, %r116, %p24;
	xor.b32  	%r118, %r113, %r19;
	shr.s32 	%r119, %r113, 31;
	xor.b32  	%r120, %r119, %r113;
	xor.b32  	%r121, %r119, %r114;
	cvt.u64.u32 	%rd49, %r120;
	shl.b64 	%rd50, %rd49, 32;
	cvt.u64.u32 	%rd51, %r121;
	or.b64  	%rd52, %rd50, %rd51;
	cvt.rn.f64.s64 	%fd3, %rd52;
	mul.f64 	%fd4, %fd3, 0d3BF921FB54442D19;
	cvt.rn.f32.f64 	%f112, %fd4;
	neg.f32 	%f113, %f112;
	setp.lt.s32 	%p25, %r118, 0;
	selp.f32 	%f197, %f113, %f112, %p25;
$L__BB0_19:
	mul.rn.f32 	%f115, %f197, %f197;
	and.b32  	%r123, %r183, 1;
	setp.eq.b32 	%p26, %r123, 1;
	selp.f32 	%f116, 0f3F800000, %f197, %p26;
	fma.rn.f32 	%f117, %f115, %f116, 0f00000000;
	fma.rn.f32 	%f118, %f115, 0f37CBAC00, 0fBAB607ED;
	selp.f32 	%f119, %f118, 0fB94D4153, %p26;
	selp.f32 	%f120, 0f3D2AAABB, 0f3C0885E4, %p26;
	fma.rn.f32 	%f121, %f119, %f115, %f120;
	selp.f32 	%f122, 0fBEFFFFFF, 0fBE2AAAA8, %p26;
	fma.rn.f32 	%f123, %f121, %f115, %f122;
	fma.rn.f32 	%f124, %f123, %f117, %f116;
	and.b32  	%r124, %r183, 2;
	setp.eq.s32 	%p27, %r124, 0;
	mov.f32 	%f125, 0f00000000;
	sub.f32 	%f126, %f125, %f124;
	selp.f32 	%f127, %f124, %f126, %p27;
	fma.rn.f32 	%f16, %f127, 0f3F000000, 0f3F000000;
	add.f32 	%f17, %f10, 0f4005C28F;
	mul.f32 	%f128, %f17, 0f3F22F983;
	cvt.rni.s32.f32 	%r187, %f128;
	cvt.rn.f32.s32 	%f129, %r187;
	fma.rn.f32 	%f130, %f129, 0fBFC90FDA, %f17;
	fma.rn.f32 	%f131, %f129, 0fB3A22168, %f130;
	fma.rn.f32 	%f198, %f129, 0fA7C234C5, %f131;
	abs.f32 	%f19, %f17;
	setp.ltu.f32 	%p28, %f19, 0f47CE4780;
	@%p28 bra 	$L__BB0_27;
	setp.neu.f32 	%p29, %f19, 0f7F800000;
	@%p29 bra 	$L__BB0_22;
	mov.f32 	%f134, 0f00000000;
	mul.rn.f32 	%f198, %f17, %f134;
	mov.b32 	%r187, 0;
	bra.uni 	$L__BB0_27;
$L__BB0_22:
	mov.b32 	%r33, %f17;
	shl.b32 	%r126, %r33, 8;
	or.b32  	%r34, %r126, -2147483648;
	mov.b64 	%rd88, 0;
	mov.b32 	%r184, 0;
	mov.u64 	%rd86, __cudart_i2opi_f;
	mov.u64 	%rd87, %rd1;
$L__BB0_23:
	.pragma "nounroll";
	ld.global.nc.u32 	%r127, [%rd86];
	mad.wide.u32 	%rd55, %r127, %r34, %rd88;
	shr.u64 	%rd88, %rd55, 32;
	st.local.u32 	[%rd87], %rd55;
	add.s32 	%r184, %r184, 1;
	add.s64 	%rd87, %rd87, 4;
	add.s64 	%rd86, %rd86, 4;
	setp.ne.s32 	%p30, %r184, 6;
	@%p30 bra 	$L__BB0_23;
	shr.u32 	%r128, %r33, 23;
	st.local.u32 	[%rd1+24], %rd88;
	and.b32  	%r37, %r128, 31;
	and.b32  	%r129, %r128, 224;
	add.s32 	%r130, %r129, -128;
	shr.u32 	%r131, %r130, 5;
	mul.wide.u32 	%rd56, %r131, 4;
	sub.s64 	%rd23, %rd1, %rd56;
	ld.local.u32 	%r185, [%rd23+24];
	ld.local.u32 	%r186, [%rd23+20];
	setp.eq.s32 	%p31, %r37, 0;
	@%p31 bra 	$L__BB0_26;
	shf.l.wrap.b32 	%r185, %r186, %r185, %r37;
	ld.local.u32 	%r132, [%rd23+16];
	shf.l.wrap.b32 	%r186, %r132, %r186, %r37;
$L__BB0_26:
	shr.u32 	%r133, %r185, 30;
	shf.l.wrap.b32 	%r134, %r186, %r185, 2;
	shl.b32 	%r135, %r186, 2;
	shr.u32 	%r136, %r134, 31;
	add.s32 	%r137, %r136, %r133;
	neg.s32 	%r138, %r137;
	setp.lt.s32 	%p32, %r33, 0;
	selp.b32 	%r187, %r138, %r137, %p32;
	xor.b32  	%r139, %r134, %r33;
	shr.s32 	%r140, %r134, 31;
	xor.b32  	%r141, %r140, %r134;
	xor.b32  	%r142, %r140, %r135;
	cvt.u64.u32 	%rd57, %r141;
	shl.b64 	%rd58, %rd57, 32;
	cvt.u64.u32 	%rd59, %r142;
	or.b64  	%rd60, %rd58, %rd59;
	cvt.rn.f64.s64 	%fd5, %rd60;
	mul.f64 	%fd6, %fd5, 0d3BF921FB54442D19;
	cvt.rn.f32.f64 	%f132, %fd6;
	neg.f32 	%f133, %f132;
	setp.lt.s32 	%p33, %r139, 0;
	selp.f32 	%f198, %f133, %f132, %p33;
$L__BB0_27:
	mul.rn.f32 	%f135, %f198, %f198;
	and.b32  	%r144, %r187, 1;
	setp.eq.b32 	%p34, %r144, 1;
	selp.f32 	%f136, 0f3F800000, %f198, %p34;
	fma.rn.f32 	%f137, %f135, %f136, 0f00000000;
	fma.rn.f32 	%f138, %f135, 0f37CBAC00, 0fBAB607ED;
	selp.f32 	%f139, %f138, 0fB94D4153, %p34;
	selp.f32 	%f140, 0f3D2AAABB, 0f3C0885E4, %p34;
	fma.rn.f32 	%f141, %f139, %f135, %f140;
	selp.f32 	%f142, 0fBEFFFFFF, 0fBE2AAAA8, %p34;
	fma.rn.f32 	%f143, %f141, %f135, %f142;
	fma.rn.f32 	%f144, %f143, %f137, %f136;
	and.b32  	%r145, %r187, 2;
	setp.eq.s32 	%p35, %r145, 0;
	mov.f32 	%f145, 0f00000000;
	sub.f32 	%f146, %f145, %f144;
	selp.f32 	%f147, %f144, %f146, %p35;
	fma.rn.f32 	%f23, %f147, 0f3F000000, 0f3F000000;
	add.f32 	%f24, %f10, 0f4085C28F;
	mul.f32 	%f148, %f24, 0f3F22F983;
	cvt.rni.s32.f32 	%r191, %f148;
	cvt.rn.f32.s32 	%f149, %r191;
	fma.rn.f32 	%f150, %f149, 0fBFC90FDA, %f24;
	fma.rn.f32 	%f151, %f149, 0fB3A22168, %f150;
	fma.rn.f32 	%f199, %f149, 0fA7C234C5, %f151;
	abs.f32 	%f26, %f24;
	setp.ltu.f32 	%p36, %f26, 0f47CE4780;
	@%p36 bra 	$L__BB0_35;
	setp.neu.f32 	%p37, %f26, 0f7F800000;
	@%p37 bra 	$L__BB0_30;
	mov.f32 	%f154, 0f00000000;
	mul.rn.f32 	%f199, %f24, %f154;
	mov.b32 	%r191, 0;
	bra.uni 	$L__BB0_35;
$L__BB0_30:
	mov.b32 	%r47, %f24;
	shl.b32 	%r147, %r47, 8;
	or.b32  	%r48, %r147, -2147483648;
	mov.b64 	%rd91, 0;
	mov.b32 	%r188, 0;
	mov.u64 	%rd89, __cudart_i2opi_f;
	mov.u64 	%rd90, %rd1;
$L__BB0_31:
	.pragma "nounroll";
	ld.global.nc.u32 	%r148, [%rd89];
	mad.wide.u32 	%rd63, %r148, %r48, %rd91;
	shr.u64 	%rd91, %rd63, 32;
	st.local.u32 	[%rd90], %rd63;
	add.s32 	%r188, %r188, 1;
	add.s64 	%rd90, %rd90, 4;
	add.s64 	%rd89, %rd89, 4;
	setp.ne.s32 	%p38, %r188, 6;
	@%p38 bra 	$L__BB0_31;
	shr.u32 	%r149, %r47, 23;
	st.local.u32 	[%rd1+24], %rd91;
	and.b32  	%r51, %r149, 31;
	and.b32  	%r150, %r149, 224;
	add.s32 	%r151, %r150, -128;
	shr.u32 	%r152, %r151, 5;
	mul.wide.u32 	%rd64, %r152, 4;
	sub.s64 	%rd30, %rd1, %rd64;
	ld.local.u32 	%r189, [%rd30+24];
	ld.local.u32 	%r190, [%rd30+20];
	setp.eq.s32 	%p39, %r51, 0;
	@%p39 bra 	$L__BB0_34;
	shf.l.wrap.b32 	%r189, %r190, %r189, %r51;
	ld.local.u32 	%r153, [%rd30+16];
	shf.l.wrap.b32 	%r190, %r153, %r190, %r51;
$L__BB0_34:
	shr.u32 	%r154, %r189, 30;
	shf.l.wrap.b32 	%r155, %r190, %r189, 2;
	shl.b32 	%r156, %r190, 2;
	shr.u32 	%r157, %r155, 31;
	add.s32 	%r158, %r157, %r154;
	neg.s32 	%r159, %r158;
	setp.lt.s32 	%p40, %r47, 0;
	selp.b32 	%r191, %r159, %r158, %p40;
	xor.b32  	%r160, %r155, %r47;
	shr.s32 	%r161, %r155, 31;
	xor.b32  	%r162, %r161, %r155;
	xor.b32  	%r163, %r161, %r156;
	cvt.u64.u32 	%rd65, %r162;
	shl.b64 	%rd66, %rd65, 32;
	cvt.u64.u32 	%rd67, %r163;
	or.b64  	%rd68, %rd66, %rd67;
	cvt.rn.f64.s64 	%fd7, %rd68;
	mul.f64 	%fd8, %fd7, 0d3BF921FB54442D19;
	cvt.rn.f32.f64 	%f152, %fd8;
	neg.f32 	%f153, %f152;
	setp.lt.s32 	%p41, %r160, 0;
	selp.f32 	%f199, %f153, %f152, %p41;
$L__BB0_35:
	setp.geu.f32 	%p42, %f46, 0f3DCCCCCD;
	mul.rn.f32 	%f155, %f199, %f199;
	and.b32  	%r165, %r191, 1;
	setp.eq.b32 	%p43, %r165, 1;
	selp.f32 	%f156, 0f3F800000, %f199, %p43;
	fma.rn.f32 	%f157, %f155, %f156, 0f00000000;
	fma.rn.f32 	%f158, %f155, 0f37CBAC00, 0fBAB607ED;
	selp.f32 	%f159, %f158, 0fB94D4153, %p43;
	selp.f32 	%f160, 0f3D2AAABB, 0f3C0885E4, %p43;
	fma.rn.f32 	%f161, %f159, %f155, %f160;
	selp.f32 	%f162, 0fBEFFFFFF, 0fBE2AAAA8, %p43;
	fma.rn.f32 	%f163, %f161, %f155, %f162;
	fma.rn.f32 	%f164, %f163, %f157, %f156;
	and.b32  	%r166, %r191, 2;
	setp.eq.s32 	%p44, %r166, 0;
	mov.f32 	%f165, 0f00000000;
	sub.f32 	%f166, %f165, %f164;
	selp.f32 	%f167, %f164, %f166, %p44;
	fma.rn.f32 	%f168, %f167, 0f3F000000, 0f3F000000;
	mul.f32 	%f169, %f9, %f16;
	mul.f32 	%f170, %f9, %f23;
	mul.f32 	%f171, %f9, %f168;
	mov.f32 	%f172, 0f3F800000;
	sub.f32 	%f173, %f172, %f1;
	max.f32 	%f174, %f173, 0f00000000;
	mul.f32 	%f30, %f174, %f169;
	mul.f32 	%f31, %f174, %f170;
	mul.f32 	%f32, %f174, %f171;
	setp.ne.s32 	%p45, %r3, 0;
	or.pred  	%p46, %p45, %p42;
	@%p46 bra 	$L__BB0_37;
	cvt.f64.f32 	%fd9, %f30;
	cvt.f64.f32 	%fd10, %f31;
	cvt.f64.f32 	%fd11, %f32;
	st.local.f64 	[%rd2], %fd9;
	st.local.f64 	[%rd2+8], %fd10;
	st.local.f64 	[%rd2+16], %fd11;
	mov.b64 	%rd69, 4607182418800017408;
	st.local.u64 	[%rd2+24], %rd69;
	mov.u64 	%rd70, $str$1;
	cvta.global.u64 	%rd71, %rd70;
	{ // callseq 1, 0
	.param .b64 param0;
	st.param.b64 	[param0], %rd71;
	.param .b64 param1;
	st.param.b64 	[param1], %rd33;
	.param .b32 retval0;
	call.uni (retval0), 
	vprintf, 
	(
	param0, 
	param1
	);
	ld.param.b32 	%r167, [retval0];
	} // callseq 1
$L__BB0_37:
	shr.u32 	%r60, %r72, 1;
	shr.u32 	%r61, %r70, 1;
	mad.lo.s32 	%r169, %r60, %r70, %r61;
	setp.ne.s32 	%p47, %r3, %r169;
	@%p47 bra 	$L__BB0_51;
	abs.f32 	%f202, %f46;
	setp.lt.f32 	%p48, %f202, 0f3F800000;
	@%p48 bra 	$L__BB0_49;
	setp.gtu.f32 	%p49, %f202, 0f4B000000;
	@%p49 bra 	$L__BB0_46;
	mov.f32 	%f175, 0f3F800000;
	div.approx.f32 	%f176, %f202, %f175;
	cvt.rzi.f32.f32 	%f200, %f176;
	sub.f32 	%f35, %f202, %f200;
	mov.b32 	%r62, %f35;
	setp.lt.u32 	%p50, %r62, 1065353216;
	@%p50 bra 	$L__BB0_45;
	setp.lt.u32 	%p51, %r62, -2147483647;
	@%p51 bra 	$L__BB0_43;
	add.f32 	%f180, %f200, 0fBF800000;
	setp.lt.f32 	%p54, %f35, 0fBF800000;
	add.f32 	%f181, %f180, 0fBF800000;
	selp.f32 	%f200, %f181, %f180, %p54;
	bra.uni 	$L__BB0_45;
$L__BB0_43:
	add.f32 	%f200, %f200, 0f3F800000;
	setp.ltu.f32 	%p52, %f35, 0f40000000;
	@%p52 bra 	$L__BB0_45;
	add.f32 	%f177, %f200, 0f3F800000;
	add.f32 	%f178, %f35, 0fC0400000;
	setp.ge.f32 	%p53, %f178, 0f00000000;
	add.f32 	%f179, %f177, 0f3F800000;
	selp.f32 	%f200, %f179, %f177, %p53;
$L__BB0_45:
	sub.f32 	%f202, %f202, %f200;
	bra.uni 	$L__BB0_49;
$L__BB0_46:
	mov.b32 	%r63, %f202;
	and.b32  	%r170, %r63, 8388607;
	or.b32  	%r192, %r170, 1065353216;
	mov.b32 	%f201, %r192;
	and.b32  	%r171, %r63, -8388608;
	add.s32 	%r193, %r171, -1065353216;
	setp.eq.s32 	%p55, %r193, 0;
	@%p55 bra 	$L__BB0_48;
$L__BB0_47:
	min.u32 	%r172, %r193, 192937984;
	add.s32 	%r173, %r192, %r172;
	mov.b32 	%f182, %r173;
	sub.f32 	%f183, %f182, %f182;
	add.f32 	%f184, %f183, %f182;
	sub.f32 	%f185, %f182, %f184;
	mov.f32 	%f186, 0f3F800000;
	fma.rz.f32 	%f187, %f185, %f186, %f184;
	cvt.rzi.f32.f32 	%f188, %f187;
	sub.f32 	%f201, %f182, %f188;
	sub.s32 	%r193, %r193, %r172;
	mov.b32 	%r192, %f201;
	setp.ne.s32 	%p56, %r193, 0;
	setp.ne.s32 	%p57, %r192, 0;
	and.pred  	%p58, %p56, %p57;
	@%p58 bra 	$L__BB0_47;
$L__BB0_48:
	setp.gt.u32 	%p59, %r63, 2139095039;
	selp.f32 	%f190, 0f7FFFFFFF, 0f4B000000, %p59;
	mul.f32 	%f191, %f201, 0f34000000;
	mul.f32 	%f202, %f190, %f191;
$L__BB0_49:
	abs.f32 	%f192, %f202;
	setp.nan.f32 	%p60, %f192, %f192;
	copysign.f32 	%f193, %f46, %f202;
	selp.f32 	%f194, %f202, %f193, %p60;
	setp.geu.f32 	%p61, %f194, 0f3DCCCCCD;
	@%p61 bra 	$L__BB0_51;
	cvt.f64.f32 	%fd12, %f30;
	cvt.f64.f32 	%fd13, %f31;
	cvt.f64.f32 	%fd14, %f32;
	st.local.v2.u32 	[%rd2], {%r61, %r60};
	st.local.f64 	[%rd2+8], %fd12;
	st.local.f64 	[%rd2+16], %fd13;
	st.local.f64 	[%rd2+24], %fd14;
	mov.b64 	%rd73, 4607182418800017408;
	st.local.u64 	[%rd2+32], %rd73;
	mov.u64 	%rd74, $str$2;
	cvta.global.u64 	%rd75, %rd74;
	{ // callseq 2, 0
	.param .b64 param0;
	st.param.b64 	[param0], %rd75;
	.param .b64 param1;
	st.param.b64 	[param1], %rd33;
	.param .b32 retval0;
	call.uni (retval0), 
	vprintf, 
	(
	param0, 
	param1
	);
	ld.param.b32 	%r174, [retval0];
	} // callseq 2
$L__BB0_51:
	cvta.to.global.u64 	%rd77, %rd31;
	mul.wide.u32 	%rd78, %r3, 16;
	add.s64 	%rd79, %rd77, %rd78;
	mov.f32 	%f195, 0f3F800000;
	st.global.v4.f32 	[%rd79], {%f30, %f31, %f32, %f195};
$L__BB0_52:
	ret;

}


// ===== COMPILED SASS (sm_100) =====

	.target	sm_100

	.elftype	@"ET_EXEC"


//--------------------- .note.nv.tkinfo           --------------------------
	.section	.note.nv.tkinfo,"",@"SHT_NOTE"
	.sectionflags	@"SHF_NOTE_NV_TKINFO"
	.tkinfo
        /*0018*/ 	.word	0x00000002
        /*0030*/ 	.string	""
        /*0030*/ 	.string	"ptxas"
        /*0030*/ 	.string	"Cuda compilation tools, release 13.0, V13.0.88"
        /*0030*/ 	.string	"Build cuda_13.0.r13.0/compiler.36424714_0"
        /*0030*/ 	.string	"-arch sm_100 -m 64 "



//--------------------- .note.nv.cuinfo           --------------------------
	.section	.note.nv.cuinfo,"",@"SHT_NOTE"
	.sectionflags	@"SHF_NOTE_NV_CUINFO"
        /*0018*/ 	.short	0x0002
        /*001a*/ 	.short	0x0064
        /*001c*/ 	.short	0x0082
	.zero		2


//--------------------- .nv.info                  --------------------------
	.section	.nv.info,"",@"SHT_CUDA_INFO"
	.align	4


	//----- nvinfo : EIATTR_REGCOUNT
	.align		4
        /*0000*/ 	.byte	0x04, 0x2f
        /*0002*/ 	.short	(.L_5 - .L_4)
	.align		4
.L_4:
        /*0004*/ 	.word	index@(_Z13simple_kernelP6float4jjf)
        /*0008*/ 	.word	0x0000001e


	//----- nvinfo : EIATTR_FRAME_SIZE
	.align		4
.L_5:
        /*000c*/ 	.byte	0x04, 0x11
        /*000e*/ 	.short	(.L_7 - .L_6)
	.align		4
.L_6:
        /*0010*/ 	.word	index@($__internal_1_$__cuda_sm3x_div_rn_noftz_f32_slowpath)
        /*0014*/ 	.word	0x00000048


	//----- nvinfo : EIATTR_FRAME_SIZE
	.align		4
.L_7:
        /*0018*/ 	.byte	0x04, 0x11
        /*001a*/ 	.short	(.L_9 - .L_8)
	.align		4
.L_8:
        /*001c*/ 	.word	index@($__internal_0_$__cuda_sm20_sqrt_rn_f32_slowpath)
        /*0020*/ 	.word	0x00000048


	//----- nvinfo : EIATTR_FRAME_SIZE
	.align		4
.L_9:
        /*0024*/ 	.byte	0x04, 0x11
        /*0026*/ 	.short	(.L_11 - .L_10)
	.align		4
.L_10:
        /*0028*/ 	.word	index@(_Z13simple_kernelP6float4jjf)
        /*002c*/ 	.word	0x00000048


	//----- nvinfo : EIATTR_MIN_STACK_SIZE
	.align		4
.L_11:
        /*0030*/ 	.byte	0x04, 0x12
        /*0032*/ 	.short	(.L_13 - .L_12)
	.align		4
.L_12:
        /*0034*/ 	.word	index@(_Z13simple_kernelP6float4jjf)
        /*0038*/ 	.word	0x00000048
.L_13:


//--------------------- .nv.compat                --------------------------
	.section	.nv.compat,"",@"SHT_CUDA_COMPAT_INFO"
	.align	4
        /*0000*/ 	.byte	0x02, 0x09, 0x00, 0x00, 0x02, 0x02, 0x01, 0x00, 0x02, 0x05, 0x05, 0x00, 0x03, 0x07, 0x01, 0x01
        /*0010*/ 	.byte	0x02, 0x03, 0x00, 0x00, 0x02, 0x06, 0x01, 0x00, 0x04, 0x0b, 0x08, 0x00, 0x01, 0x00, 0x00, 0x00
        /*0020*/ 	.byte	0x00, 0x00, 0x00, 0x00


//--------------------- .nv.info._Z13simple_kernelP6float4jjf --------------------------
	.section	.nv.info._Z13simple_kernelP6float4jjf,"",@"SHT_CUDA_INFO"
	.sectionflags	@""
	.align	4


	//----- nvinfo : EIATTR_CUDA_API_VERSION
	.align		4
        /*0000*/ 	.byte	0x04, 0x37
        /*0002*/ 	.short	(.L_15 - .L_14)
.L_14:
        /*0004*/ 	.word	0x00000082


	//----- nvinfo : EIATTR_KPARAM_INFO
	.align		4
.L_15:
        /*0008*/ 	.byte	0x04, 0x17
        /*000a*/ 	.short	(.L_17 - .L_16)
.L_16:
        /*000c*/ 	.word	0x00000000
        /*0010*/ 	.short	0x0003
        /*0012*/ 	.short	0x0010
        /*0014*/ 	.byte	0x00, 0xf0, 0x11, 0x00


	//----- nvinfo : EIATTR_KPARAM_INFO
	.align		4
.L_17:
        /*0018*/ 	.byte	0x04, 0x17
        /*001a*/ 	.short	(.L_19 - .L_18)
.L_18:
        /*001c*/ 	.word	0x00000000
        /*0020*/ 	.short	0x0002
        /*0022*/ 	.short	0x000c
        /*0024*/ 	.byte	0x00, 0xf0, 0x11, 0x00


	//----- nvinfo : EIATTR_KPARAM_INFO
	.align		4
.L_19:
        /*0028*/ 	.byte	0x04, 0x17
        /*002a*/ 	.short	(.L_21 - .L_20)
.L_20:
        /*002c*/ 	.word	0x00000000
        /*0030*/ 	.short	0x0001
        /*0032*/ 	.short	0x0008
        /*0034*/ 	.byte	0x00, 0xf0, 0x11, 0x00


	//----- nvinfo : EIATTR_KPARAM_INFO
	.align		4
.L_21:
        /*0038*/ 	.byte	0x04, 0x17
        /*003a*/ 	.short	(.L_23 - .L_22)
.L_22:
        /*003c*/ 	.word	0x00000000
        /*0040*/ 	.short	0x0000
        /*0042*/ 	.short	0x0000
        /*0044*/ 	.byte	0x00, 0xf5, 0x21, 0x00


	//----- nvinfo : EIATTR_SPARSE_MMA_MASK
	.align		4
.L_23:
        /*0048*/ 	.byte	0x03, 0x50
        /*004a*/ 	.short	0x0000


	//----- nvinfo : EIATTR_MAXREG_COUNT
	.align		4
        /*004c*/ 	.byte	0x03, 0x1b
        /*004e*/ 	.short	0x00ff


	//----- nvinfo : EIATTR_EXTERNS
	.align		4
        /*0050*/ 	.byte	0x04, 0x0f
        /*0052*/ 	.short	(.L_25 - .L_24)


	//   ....[0]....
	.align		4
.L_24:
        /*0054*/ 	.word	index@(vprintf)


	//----- nvinfo : EIATTR_MERCURY_ISA_VERSION
	.align		4
.L_25:
        /*0058*/ 	.byte	0x03, 0x5f
        /*005a*/ 	.short	0x0101


	//----- nvinfo : EIATTR_VRC_CTA_INIT_COUNT
	.align		4
        /*005c*/ 	.byte	0x02, 0x4a
	.zero		1
	.zero		1


	//----- nvinfo : EIATTR_SYSCALL_OFFSETS
	.align		4
        /*0060*/ 	.byte	0x04, 0x46
        /*0062*/ 	.short	(.L_27 - .L_26)


	//   ....[0]....
.L_26:
        /*0064*/ 	.word	0x00000220


	//   ....[1]....
        /*0068*/ 	.word	0x00001fd0


	//   ....[2]....
        /*006c*/ 	.word	0x000024f0


	//----- nvinfo : EIATTR_EXIT_INSTR_OFFSETS
	.align		4
.L_27:
        /*0070*/ 	.byte	0x04, 0x1c
        /*0072*/ 	.short	(.L_29 - .L_28)


	//   ....[0]....
.L_28:
        /*0074*/ 	.word	0x00000110


	//   ....[1]....
        /*0078*/ 	.word	0x00002570


	//----- nvinfo : EIATTR_CRS_STACK_SIZE
	.align		4
.L_29:
        /*007c*/ 	.byte	0x04, 0x1e
        /*007e*/ 	.short	(.L_31 - .L_30)
.L_30:
        /*0080*/ 	.word	0x00000000


	//----- nvinfo : EIATTR_CBANK_PARAM_SIZE
	.align		4
.L_31:
        /*0084*/ 	.byte	0x03, 0x19
        /*0086*/ 	.short	0x0014


	//----- nvinfo : EIATTR_PARAM_CBANK
	.align		4
        /*0088*/ 	.byte	0x04, 0x0a
        /*008a*/ 	.short	(.L_33 - .L_32)
	.align		4
.L_32:
        /*008c*/ 	.word	index@(.nv.constant0._Z13simple_kernelP6float4jjf)
        /*0090*/ 	.short	0x0380
        /*0092*/ 	.short	0x0014


	//----- nvinfo : EIATTR_SW_WAR
	.align		4
.L_33:
        /*0094*/ 	.byte	0x04, 0x36
        /*0096*/ 	.short	(.L_35 - .L_34)
.L_34:
        /*0098*/ 	.word	0x00000008
.L_35:


//--------------------- .nv.callgraph             --------------------------
	.section	.nv.callgraph,"",@"SHT_CUDA_CALLGRAPH"
	.align	4
	.sectionentsize	8
	.align		4
        /*0000*/ 	.word	0x00000000
	.align		4
        /*0004*/ 	.word	0xffffffff
	.align		4
        /*0008*/ 	.word	index@(_Z13simple_kernelP6float4jjf)
	.align		4
        /*000c*/ 	.word	index@(vprintf)
	.align		4
        /*0010*/ 	.word	0x00000000
	.align		4
        /*0014*/ 	.word	0xfffffffe
	.align		4
        /*0018*/ 	.word	0x00000000
	.align		4
        /*001c*/ 	.word	0xfffffffd
	.align		4
        /*0020*/ 	.word	0x00000000
	.align		4
        /*0024*/ 	.word	0xfffffffc


//--------------------- .nv.constant4             --------------------------
	.section	.nv.constant4,"a",@progbits
	.align	8
	.align		8
.nv.constant4:
        /*0000*/ 	.dword	vprintf
	.align		8
        /*0008*/ 	.dword	$str
	.align		8
        /*0010*/ 	.dword	$str$1
	.align		8
        /*0018*/ 	.dword	$str$2
	.align		8
        /*0020*/ 	.dword	__cudart_i2opi_f


//--------------------- .text._Z13simple_kernelP6float4jjf --------------------------
	.section	.text._Z13simple_kernelP6float4jjf,"ax",@progbits
	.align	128
        .global         _Z13simple_kernelP6float4jjf
        .type           _Z13simple_kernelP6float4jjf,@function
        .size           _Z13simple_kernelP6float4jjf,(.L_x_50 - _Z13simple_kernelP6float4jjf)
        .other          _Z13simple_kernelP6float4jjf,@"STO_CUDA_ENTRY STV_DEFAULT"
_Z13simple_kernelP6float4jjf:
.text._Z13simple_kernelP6float4jjf:
[----:B------:R-:W0:Y:S01]  /*0000*/  LDC R1, c[0x0][0x37c] ;  /* 0x0000df00ff017b82 */ /* 0x000e220000000800 */
[----:B------:R-:W1:Y:S01]  /*0010*/  S2R R3, SR_TID.Y ;  /* 0x0000000000037919 */ /* 0x000e620000002200 */
[----:B------:R-:W2:Y:S06]  /*0020*/  LDCU UR4, c[0x0][0x2fc] ;  /* 0x00005f80ff0477ac */ /* 0x000eac0008000800 */
[----:B------:R-:W3:Y:S01]  /*0030*/  LDC R25, c[0x0][0x360] ;  /* 0x0000d800ff197b82 */ /* 0x000ee20000000800 */
[----:B0-----:R-:W-:Y:S01]  /*0040*/  VIADD R1, R1, 0xffffffb8 ;  /* 0xffffffb801017836 */ /* 0x001fe20000000000 */
[----:B------:R-:W3:Y:S01]  /*0050*/  S2R R0, SR_TID.X ;  /* 0x0000000000007919 */ /* 0x000ee20000002100 */
[----:B------:R-:W0:Y:S05]  /*0060*/  LDCU.64 UR8, c[0x0][0x388] ;  /* 0x00007100ff0877ac */ /* 0x000e2a0008000a00 */
[----:B------:R-:W1:Y:S08]  /*0070*/  S2UR UR6, SR_CTAID.Y ;  /* 0x00000000000679c3 */ /* 0x000e700000002600 */
[----:B------:R-:W1:Y:S08]  /*0080*/  LDC R16, c[0x0][0x364] ;  /* 0x0000d900ff107b82 */ /* 0x000e700000000800 */
[----:B------:R-:W3:Y:S08]  /*0090*/  S2UR UR5, SR_CTAID.X ;  /* 0x00000000000579c3 */ /* 0x000ef00000002500 */
[----:B------:R-:W4:Y:S01]  /*00a0*/  LDC R2, c[0x0][0x2f8] ;  /* 0x0000be00ff027b82 */ /* 0x000f220000000800 */
[----:B-1----:R-:W-:-:S05]  /*00b0*/  IMAD R16, R16, UR6, R3 ;  /* 0x0000000610107c24 */ /* 0x002fca000f8e0203 */
[----:B0-----:R-:W-:Y:S01]  /*00c0*/  ISETP.GE.U32.AND P0, PT, R16, UR9, PT ;  /* 0x0000000910007c0c */ /* 0x001fe2000bf06070 */
[----:B---3--:R-:W-:-:S05]  /*00d0*/  IMAD R25, R25, UR5, R0 ;  /* 0x0000000519197c24 */ /* 0x008fca000f8e0200 */
[----:B------:R-:W-:Y:S02]  /*00e0*/  ISETP.GE.U32.OR P0, PT, R25, UR8, P0 ;  /* 0x0000000819007c0c */ /* 0x000fe40008706470 */
[----:B----4-:R-:W-:-:S04]  /*00f0*/  IADD3 R2, P1, P2, R1, 0x20, R2 ;  /* 0x0000002001027810 */ /* 0x010fc80007a3e002 */
[----:B--2---:R-:W-:-:S07]  /*0100*/  IADD3.X R19, PT, PT, RZ, UR4, RZ, P1, P2 ;  /* 0x00000004ff137c10 */ /* 0x004fce0008fe44ff */
[----:B------:R-:W-:Y:S05]  /*0110*/  @P0 EXIT ;  /* 0x000000000000094d */ /* 0x000fea0003800000 */
[----:B------:R-:W0:Y:S01]  /*0120*/  LDC R0, c[0x0][0x390] ;  /* 0x0000e400ff007b82 */ /* 0x000e220000000800 */
[----:B------:R-:W-:Y:S01]  /*0130*/  IMAD R24, R16, UR8, R25 ;  /* 0x0000000810187c24 */ /* 0x000fe2000f8e0219 */
[----:B------:R-:W-:Y:S01]  /*0140*/  BSSY.RECONVERGENT B6, `(.L_x_0) ;  /* 0x000000f000067945 */ /* 0x000fe20003800200 */
[----:B0-----:R-:W-:-:S04]  /*0150*/  FSETP.GEU.AND P0, PT, R0, 0.10000000149011611938, PT ;  /* 0x3dcccccd0000780b */ /* 0x001fc80003f0e000 */
[----:B------:R-:W-:-:S13]  /*0160*/  ISETP.GT.U32.OR P0, PT, R24, 0x4, P0 ;  /* 0x000000041800780c */ /* 0x000fda0000704470 */
[----:B------:R-:W-:Y:S05]  /*0170*/  @P0 BRA `(.L_x_1) ;  /* 0x00000000002c0947 */ /* 0x000fea0003800000 */
[----:B------:R-:W-:Y:S01]  /*0180*/  MOV R0, 0x0 ;  /* 0x0000000000007802 */ /* 0x000fe20000000f00 */
[----:B------:R0:W-:Y:S01]  /*0190*/  STL.64 [R1+0x20], R24 ;  /* 0x0000201801007387 */ /* 0x0001e20000100a00 */
[----:B------:R-:W1:Y:S01]  /*01a0*/  LDCU.64 UR4, c[0x4][0x8] ;  /* 0x01000100ff0477ac */ /* 0x000e620008000a00 */
[----:B------:R-:W-:Y:S01]  /*01b0*/  IMAD.MOV.U32 R6, RZ, RZ, R2 ;  /* 0x000000ffff067224 */ /* 0x000fe200078e0002 */
[----:B------:R0:W2:Y:S01]  /*01c0*/  LDC.64 R8, c[0x4][R0] ;  /* 0x0100000000087b82 */ /* 0x0000a20000000a00 */
[----:B------:R0:W-:Y:S01]  /*01d0*/  STL [R1+0x28], R16 ;  /* 0x0000281001007387 */ /* 0x0001e20000100800 */
[----:B------:R-:W-:Y:S02]  /*01e0*/  IMAD.MOV.U32 R7, RZ, RZ, R19 ;  /* 0x000000ffff077224 */ /* 0x000fe400078e0013 */
[----:B-1----:R-:W-:Y:S02]  /*01f0*/  IMAD.U32 R4, RZ, RZ, UR4 ;  /* 0x00000004ff047e24 */ /* 0x002fe4000f8e00ff */
[----:B0-----:R-:W-:-:S07]  /*0200*/  IMAD.U32 R5, RZ, RZ, UR5 ;  /* 0x00000005ff057e24 */ /* 0x001fce000f8e00ff */
[----:B------:R-:W-:-:S07]  /*0210*/  LEPC R20, `(.L_x_1) ;  /* 0x000000001014794e */ /* 0x000fce0000000000 */
[----:B--2---:R-:W-:Y:S05]  /*0220*/  CALL.ABS.NOINC R8 ;  /* 0x0000000008007343 */ /* 0x004fea0003c00000 */
.L_x_1:
[----:B------:R-:W-:Y:S05]  /*0230*/  BSYNC.RECONVERGENT B6 ;  /* 0x0000000000067941 */ /* 0x000fea0003800200 */
.L_x_0:
[----:B------:R-:W0:Y:S01]  /*0240*/  LDCU UR4, c[0x0][0x388] ;  /* 0x00007100ff0477ac */ /* 0x000e220008000800 */
[----:B------:R-:W-:Y:S01]  /*0250*/  I2FP.F32.U32 R25, R25 ;  /* 0x0000001900197245 */ /* 0x000fe20000201000 */
[----:B------:R-:W-:Y:S01]  /*0260*/  BSSY.RECONVERGENT B0, `(.L_x_2) ;  /* 0x000000d000007945 */ /* 0x000fe20003800200 */
[----:B0-----:R-:W-:-:S04]  /*0270*/  I2FP.F32.U32 R0, UR4 ;  /* 0x0000000400007c45 */ /* 0x001fc80008201000 */
[----:B------:R-:W0:Y:S08]  /*0280*/  MUFU.RCP R3, R0 ;  /* 0x0000000000037308 */ /* 0x000e300000001000 */
[----:B------:R-:W1:Y:S01]  /*0290*/  FCHK P0, R25, R0 ;  /* 0x0000000019007302 */ /* 0x000e620000000000 */
[----:B0-----:R-:W-:-:S04]  /*02a0*/  FFMA R4, -R0, R3, 1 ;  /* 0x3f80000000047423 */ /* 0x001fc80000000103 */
[----:B------:R-:W-:-:S04]  /*02b0*/  FFMA R4, R3, R4, R3 ;  /* 0x0000000403047223 */ /* 0x000fc80000000003 */
[----:B------:R-:W-:-:S04]  /*02c0*/  FFMA R3, R25, R4, RZ ;  /* 0x0000000419037223 */ /* 0x000fc800000000ff */
[----:B------:R-:W-:-:S04]  /*02d0*/  FFMA R5, -R0, R3, R25 ;  /* 0x0000000300057223 */ /* 0x000fc80000000119 */
[----:B------:R-:W-:Y:S01]  /*02e0*/  FFMA R4, R4, R5, R3 ;  /* 0x0000000504047223 */ /* 0x000fe20000000003 */
[----:B-1----:R-:W-:Y:S06]  /*02f0*/  @!P0 BRA `(.L_x_3) ;  /* 0x00000000000c8947 */ /* 0x002fec0003800000 */
[----:B------:R-:W-:-:S07]  /*0300*/  MOV R10, 0x320 ;  /* 0x00000320000a7802 */ /* 0x000fce0000000f00 */
[----:B------:R-:W-:Y:S05]  /*0310*/  CALL.REL.NOINC `($__internal_1_$__cuda_sm3x_div_rn_noftz_f32_slowpath) ;  /* 0x0000002000f07944 */ /* 0x000fea0003c00000 */
[----:B------:R-:W-:-:S07]  /*0320*/  IMAD.MOV.U32 R4, RZ, RZ, R0 ;  /* 0x000000ffff047224 */ /* 0x000fce00078e0000 */
.L_x_3:
[----:B------:R-:W-:Y:S05]  /*0330*/  BSYNC.RECONVERGENT B0 ;  /* 0x0000000000007941 */ /* 0x000fea0003800200 */
.L_x_2:
        /* <DEDUP_REMOVED lines=12> */
[----:B------:R-:W-:Y:S01]  /*0400*/  IMAD.MOV.U32 R25, RZ, RZ, R16 ;  /* 0x000000ffff197224 */ /* 0x000fe200078e0010 */
[----:B------:R-:W-:-:S07]  /*0410*/  MOV R10, 0x430 ;  /* 0x00000430000a7802 */ /* 0x000fce0000000f00 */
[----:B------:R-:W-:Y:S05]  /*0420*/  CALL.REL.NOINC `($__internal_1_$__cuda_sm3x_div_rn_noftz_f32_slowpath) ;  /* 0x0000002000ac7944 */ /* 0x000fea0003c00000 */
[----:B------:R-:W-:-:S07]  /*0430*/  IMAD.MOV.U32 R3, RZ, RZ, R0 ;  /* 0x000000ffff037224 */ /* 0x000fce00078e0000 */
.L_x_5:
[----:B------:R-:W-:Y:S05]  /*0440*/  BSYNC.RECONVERGENT B0 ;  /* 0x0000000000007941 */ /* 0x000fea0003800200 */
.L_x_4:
[----:B------:R-:W-:Y:S01]  /*0450*/  HFMA2 R0, -RZ, RZ, 2, 0 ;  /* 0x40000000ff007431 */ /* 0x000fe200000001ff */
[----:B------:R-:W-:Y:S04]  /*0460*/  BSSY.RECONVERGENT B0, `(.L_x_6) ;  /* 0x0000011000007945 */ /* 0x000fe80003800200 */
[-C--:B------:R-:W-:Y:S01]  /*0470*/  FFMA R3, R3, R0.reuse, -1 ;  /* 0xbf80000003037423 */ /* 0x080fe20000000000 */
[----:B------:R-:W-:-:S03]  /*0480*/  FFMA R4, R4, R0, -1 ;  /* 0xbf80000004047423 */ /* 0x000fc60000000000 */
[----:B------:R-:W-:-:S04]  /*0490*/  FMUL R5, R3, R3 ;  /* 0x0000000303057220 */ /* 0x000fc80000400000 */
[----:B------:R-:W-:-:S04]  /*04a0*/  FFMA R5, R4, R4, R5 ;  /* 0x0000000404057223 */ /* 0x000fc80000000005 */
[----:B------:R-:W-:Y:S01]  /*04b0*/  VIADD R6, R5, 0xf3000000 ;  /* 0xf300000005067836 */ /* 0x000fe20000000000 */
[----:B------:R0:W1:Y:S04]  /*04c0*/  MUFU.RSQ R0, R5 ;  /* 0x0000000500007308 */ /* 0x0000680000001400 */
[----:B------:R-:W-:-:S13]  /*04d0*/  ISETP.GT.U32.AND P0, PT, R6, 0x727fffff, PT ;  /* 0x727fffff0600780c */ /* 0x000fda0003f04070 */
[----:B01----:R-:W-:Y:S05]  /*04e0*/  @!P0 BRA `(.L_x_7) ;  /* 0x0000000000108947 */ /* 0x003fea0003800000 */
[----:B------:R-:W-:-:S07]  /*04f0*/  MOV R10, 0x510 ;  /* 0x00000510000a7802 */ /* 0x000fce0000000f00 */
[----:B------:R-:W-:Y:S05]  /*0500*/  CALL.REL.NOINC `($__internal_0_$__cuda_sm20_sqrt_rn_f32_slowpath) ;  /* 0x00000020001c7944 */ /* 0x000fea0003c00000 */
[----:B------:R-:W-:Y:S01]  /*0510*/  IMAD.MOV.U32 R8, RZ, RZ, R5 ;  /* 0x000000ffff087224 */ /* 0x000fe200078e0005 */
[----:B------:R-:W-:Y:S06]  /*0520*/  BRA `(.L_x_8) ;  /* 0x0000000000107947 */ /* 0x000fec0003800000 */
.L_x_7:
[----:B------:R-:W-:Y:S01]  /*0530*/  FMUL.FTZ R8, R5, R0 ;  /* 0x0000000005087220 */ /* 0x000fe20000410000 */
[----:B------:R-:W-:-:S03]  /*0540*/  FMUL.FTZ R0, R0, 0.5 ;  /* 0x3f00000000007820 */ /* 0x000fc60000410000 */
[----:B------:R-:W-:-:S04]  /*0550*/  FFMA R5, -R8, R8, R5 ;  /* 0x0000000808057223 */ /* 0x000fc80000000105 */
[----:B------:R-:W-:-:S07]  /*0560*/  FFMA R8, R5, R0, R8 ;  /* 0x0000000005087223 */ /* 0x000fce0000000008 */
.L_x_8:
[----:B------:R-:W-:Y:S05]  /*0570*/  BSYNC.RECONVERGENT B0 ;  /* 0x0000000000007941 */ /* 0x000fea0003800200 */
.L_x_6:
[CC--:B------:R-:W-:Y:S01]  /*0580*/  FSETP.GT.AND P2, PT, |R3|.reuse, |R4|.reuse, PT ;  /* 0x400000040300720b */ /* 0x0c0fe20003f44200 */
[----:B------:R-:W-:Y:S03]  /*0590*/  BSSY.RECONVERGENT B0, `(.L_x_9) ;  /* 0x000000e000007945 */ /* 0x000fe60003800200 */
[----:B------:R-:W-:Y:S02]  /*05a0*/  FSEL R6, |R3|, |R4|, P2 ;  /* 0x4000000403067208 */ /* 0x000fe40001000200 */
[----:B------:R-:W-:Y:S02]  /*05b0*/  FSEL R25, |R4|, |R3|, P2 ;  /* 0x4000000304197208 */ /* 0x000fe40001000200 */
        /* <DEDUP_REMOVED lines=11> */
.L_x_10:
[----:B------:R-:W-:Y:S05]  /*0670*/  BSYNC.RECONVERGENT B0 ;  /* 0x0000000000007941 */ /* 0x000fea0003800200 */
.L_x_9:
[----:B------:R-:W-:Y:S02]  /*0680*/  IMAD.MOV.U32 R10, RZ, RZ, 0x3b33710b ;  /* 0x3b33710bff0a7424 */ /* 0x000fe400078e00ff */
[----:B------:R-:W-:Y:S01]  /*0690*/  FMUL R5, R0, R0 ;  /* 0x0000000000057220 */ /* 0x000fe20000400000 */
[----:B------:R-:W0:Y:S01]  /*06a0*/  LDC R7, c[0x0][0x390] ;  /* 0x0000e400ff077b82 */ /* 0x000e220000000800 */
[----:B------:R-:W-:Y:S01]  /*06b0*/  IMAD.MOV.U32 R12, RZ, RZ, 0x3f6ee581 ;  /* 0x3f6ee581ff0c7424 */ /* 0x000fe200078e00ff */
[C---:B------:R-:W-:Y:S01]  /*06c0*/  ISETP.GE.AND P0, PT, R4.reuse, RZ, PT ;  /* 0x000000ff0400720c */ /* 0x040fe20003f06270 */
[C---:B------:R-:W-:Y:S01]  /*06d0*/  FFMA R10, R5.reuse, R10, -0.015681877732276916504 ;  /* 0xbc807748050a7423 */ /* 0x040fe2000000000a */
[C---:B------:R-:W-:Y:S01]  /*06e0*/  FSETP.NEU.AND P3, PT, |R4|.reuse, |R3|, PT ;  /* 0x400000030400720b */ /* 0x040fe20003f6d200 */
[----:B------:R-:W-:Y:S01]  /*06f0*/  FADD R4, |R4|, |R3| ;  /* 0x4000000304047221 */ /* 0x000fe20000000200 */
[----:B------:R-:W-:Y:S01]  /*0700*/  FSETP.NEU.AND P1, PT, R6, RZ, PT ;  /* 0x000000ff0600720b */ /* 0x000fe20003f2d000 */
[C---:B------:R-:W-:Y:S01]  /*0710*/  FFMA R10, R5.reuse, R10, 0.042200751602649688721 ;  /* 0x3d2cdab2050a7423 */ /* 0x040fe2000000000a */
[----:B------:R-:W-:Y:S01]  /*0720*/  FSEL R11, R12, 1.8663789033889770508, P2 ;  /* 0x3feee5810c0b7808 */ /* 0x000fe20001000000 */
[----:B------:R-:W1:Y:S01]  /*0730*/  LDC.64 R22, c[0x0][0x358] ;  /* 0x0000d600ff167b82 */ /* 0x000e620000000a00 */
[----:B------:R-:W-:Y:S01]  /*0740*/  BSSY.RECONVERGENT B0, `(.L_x_11) ;  /* 0x0000056000007945 */ /* 0x000fe20003800200 */
[----:B------:R-:W-:-:S04]  /*0750*/  FFMA R10, R5, R10, -0.074792981147766113281 ;  /* 0xbd992d10050a7423 */ /* 0x000fc8000000000a */
[----:B------:R-:W-:-:S04]  /*0760*/  FFMA R10, R5, R10, 0.10640415549278259277 ;  /* 0x3dd9ea6c050a7423 */ /* 0x000fc8000000000a */
[----:B------:R-:W-:-:S04]  /*0770*/  FFMA R10, R5, R10, -0.14207722246646881104 ;  /* 0xbe117cb1050a7423 */ /* 0x000fc8000000000a */
[----:B------:R-:W-:Y:S01]  /*0780*/  FFMA R10, R5, R10, 0.19993925094604492188 ;  /* 0x3e4cbce0050a7423 */ /* 0x000fe2000000000a */
[----:B0-----:R-:W-:-:S03]  /*0790*/  FADD R9, R7, R7 ;  /* 0x0000000707097221 */ /* 0x001fc60000000000 */
[----:B------:R-:W-:Y:S01]  /*07a0*/  FFMA R10, R5, R10, -0.33333197236061096191 ;  /* 0xbeaaaa7d050a7423 */ /* 0x000fe2000000000a */
[----:B------:R-:W-:-:S03]  /*07b0*/  FFMA R9, R8, 10, -R9 ;  /* 0x4120000008097823 */ /* 0x000fc60000000809 */
[----:B------:R-:W-:-:S04]  /*07c0*/  FMUL R5, R5, R10 ;  /* 0x0000000a05057220 */ /* 0x000fc80000400000 */
[----:B------:R-:W-:Y:S01]  /*07d0*/  FFMA R5, R5, R0, R0 ;  /* 0x0000000005057223 */ /* 0x000fe20000000000 */
[----:B------:R-:W-:-:S03]  /*07e0*/  FMUL R0, R9, 0.63661974668502807617 ;  /* 0x3f22f98309007820 */ /* 0x000fc60000400000 */
[----:B------:R-:W-:-:S03]  /*07f0*/  FFMA R10, R12, 1.6832555532455444336, -R5 ;  /* 0x3fd774eb0c0a7823 */ /* 0x000fc60000000805 */
[----:B------:R-:W0:Y:S02]  /*0800*/  F2I.NTZ R0, R0 ;  /* 0x0000000000007305 */ /* 0x000e240000203100 */
[-C--:B------:R-:W-:Y:S02]  /*0810*/  FSEL R12, R10, R5.reuse, P2 ;  /* 0x000000050a0c7208 */ /* 0x080fe40001000000 */
[----:B------:R-:W-:Y:S01]  /*0820*/  FSEL R10, R5, -R5, P2 ;  /* 0x80000005050a7208 */ /* 0x000fe20001000000 */
[----:B------:R-:W-:-:S04]  /*0830*/  IMAD.MOV.U32 R5, RZ, RZ, 0x4016cbe4 ;  /* 0x4016cbe4ff057424 */ /* 0x000fc800078e00ff */
[----:B------:R-:W-:Y:S01]  /*0840*/  @!P0 FFMA R12, R11, 1.6832555532455444336, R10 ;  /* 0x3fd774eb0b0c8823 */ /* 0x000fe2000000000a */
[----:B------:R-:W-:Y:S02]  /*0850*/  @!P3 FSEL R12, R5, 0.78539818525314331055, !P0 ;  /* 0x3f490fdb050cb808 */ /* 0x000fe40004000000 */
[----:B------:R-:W-:Y:S02]  /*0860*/  @!P1 FSEL R12, RZ, 3.1415927410125732422, P0 ;  /* 0x40490fdbff0c9808 */ /* 0x000fe40000000000 */
[----:B------:R-:W-:Y:S02]  /*0870*/  FSETP.GE.AND P1, PT, |R9|, 105615, PT ;  /* 0x47ce47800900780b */ /* 0x000fe40003f26200 */
[----:B0-----:R-:W-:Y:S02]  /*0880*/  I2FP.F32.S32 R6, R0 ;  /* 0x0000000000067245 */ /* 0x001fe40000201400 */
[----:B------:R-:W-:Y:S02]  /*0890*/  FSETP.NAN.AND P0, PT, R4, R4, PT ;  /* 0x000000040400720b */ /* 0x000fe40003f08000 */
[----:B------:R-:W-:Y:S01]  /*08a0*/  LOP3.LUT R3, R12, 0x80000000, R3, 0xb8, !PT ;  /* 0x800000000c037812 */ /* 0x000fe200078eb803 */
[----:B------:R-:W-:-:S03]  /*08b0*/  FFMA R5, R6, -1.5707962512969970703, R9 ;  /* 0xbfc90fda06057823 */ /* 0x000fc60000000009 */
[----:B------:R-:W-:Y:S01]  /*08c0*/  FSEL R16, R4, R3, P0 ;  /* 0x0000000304107208 */ /* 0x000fe20000000000 */
[----:B------:R-:W-:-:S04]  /*08d0*/  FFMA R5, R6, -7.5497894158615963534e-08, R5 ;  /* 0xb3a2216806057823 */ /* 0x000fc80000000005 */
[----:B------:R-:W-:Y:S01]  /*08e0*/  FFMA R5, R6, -5.3903029534742383927e-15, R5 ;  /* 0xa7c234c506057823 */ /* 0x000fe20000000005 */
[----:B-1----:R-:W-:Y:S06]  /*08f0*/  @!P1 BRA `(.L_x_12) ;  /* 0x0000000000e89947 */ /* 0x002fec0003800000 */
[----:B------:R-:W-:-:S13]  /*0900*/  FSETP.NEU.AND P0, PT, |R9|, +INF , PT ;  /* 0x7f8000000900780b */ /* 0x000fda0003f0d200 */
[----:B------:R-:W-:Y:S01]  /*0910*/  @!P0 FMUL R5, RZ, R9 ;  /* 0x00000009ff058220 */ /* 0x000fe20000400000 */
[----:B------:R-:W-:Y:S01]  /*0920*/  @!P0 IMAD.MOV.U32 R0, RZ, RZ, RZ ;  /* 0x000000ffff008224 */ /* 0x000fe200078e00ff */
[----:B------:R-:W-:Y:S06]  /*0930*/  @!P0 BRA `(.L_x_12) ;  /* 0x0000000000d88947 */ /* 0x000fec0003800000 */
[----:B------:R-:W0:Y:S01]  /*0940*/  LDCU.64 UR4, c[0x4][0x20] ;  /* 0x01000400ff0477ac */ /* 0x000e220008000a00 */
[----:B------:R-:W-:Y:S01]  /*0950*/  SHF.L.U32 R3, R9, 0x8, RZ ;  /* 0x0000000809037819 */ /* 0x000fe200000006ff */
[----:B------:R-:W-:Y:S01]  /*0960*/  BSSY.RECONVERGENT B1, `(.L_x_13) ;  /* 0x0000014000017945 */ /* 0x000fe20003800200 */
[----:B------:R-:W-:Y:S01]  /*0970*/  IMAD.MOV.U32 R6, RZ, RZ, RZ ;  /* 0x000000ffff067224 */ /* 0x000fe200078e00ff */
[----:B------:R-:W-:Y:S01]  /*0980*/  CS2R R12, SRZ ;  /* 0x00000000000c7805 */ /* 0x000fe2000001ff00 */
[----:B------:R-:W-:Y:S01]  /*0990*/  IMAD.MOV.U32 R0, RZ, RZ, R1 ;  /* 0x000000ffff007224 */ /* 0x000fe200078e0001 */
[----:B------:R-:W-:Y:S01]  /*09a0*/  LOP3.LUT R15, R3, 0x80000000, RZ, 0xfc, !PT ;  /* 0x80000000030f7812 */ /* 0x000fe200078efcff */
[----:B0-----:R-:W-:Y:S02]  /*09b0*/  IMAD.U32 R10, RZ, RZ, UR4 ;  /* 0x00000004ff0a7e24 */ /* 0x001fe4000f8e00ff */
[----:B------:R-:W-:-:S07]  /*09c0*/  IMAD.U32 R11, RZ, RZ, UR5 ;  /* 0x00000005ff0b7e24 */ /* 0x000fce000f8e00ff */
.L_x_14:
[----:B------:R-:W-:Y:S02]  /*09d0*/  R2UR UR4, R22 ;  /* 0x00000000160472ca */ /* 0x000fe400000e0000 */
[----:B------:R-:W-:-:S13]  /*09e0*/  R2UR UR5, R23 ;  /* 0x00000000170572ca */ /* 0x000fda00000e0000 */
[----:B------:R0:W2:Y:S01]  /*09f0*/  LDG.E.CONSTANT R4, desc[UR4][R10.64] ;  /* 0x000000040a047981 */ /* 0x0000a2000c1e9900 */
[----:B------:R-:W-:-:S05]  /*0a00*/  VIADD R12, R12, 0x1 ;  /* 0x000000010c0c7836 */ /* 0x000fca0000000000 */
[----:B------:R-:W-:Y:S02]  /*0a10*/  ISETP.NE.AND P0, PT, R12, 0x6, PT ;  /* 0x000000060c00780c */ /* 0x000fe40003f05270 */
[----:B0-----:R-:W-:-:S05]  /*0a20*/  IADD3 R10, P2, PT, R10, 0x4, RZ ;  /* 0x000000040a0a7810 */ /* 0x001fca0007f5e0ff */
[----:B------:R-:W-:Y:S02]  /*0a30*/  IMAD.X R11, RZ, RZ, R11, P2 ;  /* 0x000000ffff0b7224 */ /* 0x000fe400010e060b */
[----:B--2---:R-:W-:-:S03]  /*0a40*/  IMAD.WIDE.U32 R4, R4, R15, RZ ;  /* 0x0000000f04047225 */ /* 0x004fc600078e00ff */
[----:B------:R-:W-:-:S05]  /*0a50*/  IADD3 R3, P1, PT, R4, R6, RZ ;  /* 0x0000000604037210 */ /* 0x000fca0007f3e0ff */
[----:B------:R0:W-:Y:S01]  /*0a60*/  STL [R0], R3 ;  /* 0x0000000300007387 */ /* 0x0001e20000100800 */
[----:B------:R-:W-:Y:S01]  /*0a70*/  IMAD.X R6, R5, 0x1, R13, P1 ;  /* 0x0000000105067824 */ /* 0x000fe200008e060d */
[----:B0-----:R-:W-:Y:S01]  /*0a80*/  IADD3 R0, PT, PT, R0, 0x4, RZ ;  /* 0x0000000400007810 */ /* 0x001fe20007ffe0ff */
[----:B------:R-:W-:Y:S06]  /*0a90*/  @P0 BRA `(.L_x_14) ;  /* 0xfffffffc00cc0947 */ /* 0x000fec000383ffff */
[----:B------:R-:W-:Y:S05]  /*0aa0*/  BSYNC.RECONVERGENT B1 ;  /* 0x0000000000017941 */ /* 0x000fea0003800200 */
.L_x_13:
[----:B------:R-:W-:Y:S01]  /*0ab0*/  SHF.R.U32.HI R5, RZ, 0x17, R9 ;  /* 0x00000017ff057819 */ /* 0x000fe20000011609 */
[----:B------:R0:W-:Y:S03]  /*0ac0*/  STL [R1+0x18], R6 ;  /* 0x0000180601007387 */ /* 0x0001e60000100800 */
[C---:B------:R-:W-:Y:S02]  /*0ad0*/  LOP3.LUT R0, R5.reuse, 0xe0, RZ, 0xc0, !PT ;  /* 0x000000e005007812 */ /* 0x040fe400078ec0ff */
[----:B------:R-:W-:-:S03]  /*0ae0*/  LOP3.LUT P0, RZ, R5, 0x1f, RZ, 0xc0, !PT ;  /* 0x0000001f05ff7812 */ /* 0x000fc6000780c0ff */
[----:B------:R-:W-:-:S05]  /*0af0*/  VIADD R0, R0, 0xffffff80 ;  /* 0xffffff8000007836 */ /* 0x000fca0000000000 */
[----:B------:R-:W-:-:S05]  /*0b00*/  SHF.R.U32.HI R0, RZ, 0x5, R0 ;  /* 0x00000005ff007819 */ /* 0x000fca0000011600 */
[----:B------:R-:W-:-:S05]  /*0b10*/  IMAD R12, R0, -0x4, R1 ;  /* 0xfffffffc000c7824 */ /* 0x000fca00078e0201 */
[----:B------:R-:W2:Y:S04]  /*0b20*/  LDL R0, [R12+0x18] ;  /* 0x000018000c007983 */ /* 0x000ea80000100800 */
[----:B------:R-:W2:Y:S04]  /*0b30*/  LDL R3, [R12+0x14] ;  /* 0x000014000c037983 */ /* 0x000ea80000100800 */
[----:B------:R-:W3:Y:S01]  /*0b40*/  @P0 LDL R4, [R12+0x10] ;  /* 0x000010000c040983 */ /* 0x000ee20000100800 */
[----:B------:R-:W-:Y:S01]  /*0b50*/  LOP3.LUT R5, R5, 0x1f, RZ, 0xc0, !PT ;  /* 0x0000001f05057812 */ /* 0x000fe200078ec0ff */
[----:B------:R-:W-:Y:S01]  /*0b60*/  UMOV UR4, 0x54442d19 ;  /* 0x54442d1900047882 */ /* 0x000fe20000000000 */
[----:B------:R-:W-:-:S02]  /*0b70*/  UMOV UR5, 0x3bf921fb ;  /* 0x3bf921fb00057882 */ /* 0x000fc40000000000 */
[-C--:B--2---:R-:W-:Y:S02]  /*0b80*/  @P0 SHF.L.W.U32.HI R0, R3, R5.reuse, R0 ;  /* 0x0000000503000219 */ /* 0x084fe40000010e00 */
[----:B---3--:R-:W-:Y:S02]  /*0b90*/  @P0 SHF.L.W.U32.HI R3, R4, R5, R3 ;  /* 0x0000000504030219 */ /* 0x008fe40000010e03 */
[----:B------:R-:W-:Y:S02]  /*0ba0*/  ISETP.GE.AND P0, PT, R9, RZ, PT ;  /* 0x000000ff0900720c */ /* 0x000fe40003f06270 */
[C---:B------:R-:W-:Y:S01]  /*0bb0*/  SHF.L.W.U32.HI R4, R3.reuse, 0x2, R0 ;  /* 0x0000000203047819 */ /* 0x040fe20000010e00 */
[----:B------:R-:W-:-:S03]  /*0bc0*/  IMAD.SHL.U32 R3, R3, 0x4, RZ ;  /* 0x0000000403037824 */ /* 0x000fc600078e00ff */
[----:B------:R-:W-:Y:S02]  /*0bd0*/  SHF.R.S32.HI R5, RZ, 0x1f, R4 ;  /* 0x0000001fff057819 */ /* 0x000fe40000011404 */
[----:B------:R-:W-:Y:S02]  /*0be0*/  LOP3.LUT R9, R4, R9, RZ, 0x3c, !PT ;  /* 0x0000000904097212 */ /* 0x000fe400078e3cff */
[C---:B------:R-:W-:Y:S02]  /*0bf0*/  LOP3.LUT R10, R5.reuse, R3, RZ, 0x3c, !PT ;  /* 0x00000003050a7212 */ /* 0x040fe400078e3cff */
[----:B------:R-:W-:Y:S02]  /*0c00*/  LOP3.LUT R11, R5, R4, RZ, 0x3c, !PT ;  /* 0x00000004050b7212 */ /* 0x000fe400078e3cff */
[----:B------:R-:W-:Y:S02]  /*0c10*/  SHF.R.U32.HI R3, RZ, 0x1e, R0 ;  /* 0x0000001eff037819 */ /* 0x000fe40000011600 */
[----:B------:R-:W-:-:S02]  /*0c20*/  ISETP.GE.AND P1, PT, R9, RZ, PT ;  /* 0x000000ff0900720c */ /* 0x000fc40003f26270 */
[----:B------:R-:W1:Y:S01]  /*0c30*/  I2F.F64.S64 R10, R10 ;  /* 0x0000000a000a7312 */ /* 0x000e620000301c00 */
[----:B------:R-:W-:-:S05]  /*0c40*/  LEA.HI R0, R4, R3, RZ, 0x1 ;  /* 0x0000000304007211 */ /* 0x000fca00078f08ff */
[----:B------:R-:W-:-:S04]  /*0c50*/  IMAD.MOV R3, RZ, RZ, -R0 ;  /* 0x000000ffff037224 */ /* 0x000fc800078e0a00 */
[----:B------:R-:W-:Y:S01]  /*0c60*/  @!P0 IMAD.MOV.U32 R0, RZ, RZ, R3 ;  /* 0x000000ffff008224 */ /* 0x000fe200078e0003 */
[----:B-1----:R-:W-:-:S10]  /*0c70*/  DMUL R12, R10, UR4 ;  /* 0x000000040a0c7c28 */ /* 0x002fd40008000000 */
[----:B------:R-:W1:Y:S02]  /*0c80*/  F2F.F32.F64 R12, R12 ;  /* 0x0000000c000c7310 */ /* 0x000e640000301000 */
[----:B01----:R-:W-:-:S07]  /*0c90*/  FSEL R5, -R12, R12, !P1 ;  /* 0x0000000c0c057208 */ /* 0x003fce0004800100 */
.L_x_12:
[----:B------:R-:W-:Y:S05]  /*0ca0*/  BSYNC.RECONVERGENT B0 ;  /* 0x0000000000007941 */ /* 0x000fea0003800200 */
.L_x_11:
[----:B------:R-:W-:Y:S01]  /*0cb0*/  FADD R16, R16, R7 ;  /* 0x0000000710107221 */ /* 0x000fe20000000000 */
[----:B------:R-:W-:Y:S01]  /*0cc0*/  LOP3.LUT R6, R0, 0x1, RZ, 0xc0, !PT ;  /* 0x0000000100067812 */ /* 0x000fe200078ec0ff */
[----:B------:R-:W-:Y:S02]  /*0cd0*/  IMAD.MOV.U32 R3, RZ, RZ, 0x37cbac00 ;  /* 0x37cbac00ff037424 */ /* 0x000fe400078e00ff */
[----:B------:R-:W-:Y:S01]  /*0ce0*/  FMUL R4, R5, R5 ;  /* 0x0000000505047220 */ /* 0x000fe20000400000 */
[----:B------:R-:W-:Y:S01]  /*0cf0*/  FMUL R13, R16, 0.63661974668502807617 ;  /* 0x3f22f983100d7820 */ /* 0x000fe20000400000 */
[----:B------:R-:W-:Y:S01]  /*0d00*/  ISETP.NE.U32.AND P0, PT, R6, 0x1, PT ;  /* 0x000000010600780c */ /* 0x000fe20003f05070 */
[----:B------:R-:W-:Y:S02]  /*0d10*/  IMAD.MOV.U32 R9, RZ, RZ, 0x3d2aaabb ;  /* 0x3d2aaabbff097424 */ /* 0x000fe400078e00ff */
[----:B------:R-:W-:Y:S01]  /*0d20*/  FFMA R6, R4, R3, -0.0013887860113754868507 ;  /* 0xbab607ed04067423 */ /* 0x000fe20000000003 */
[----:B------:R-:W-:Y:S01]  /*0d30*/  IMAD.MOV.U32 R10, RZ, RZ, 0x3effffff ;  /* 0x3effffffff0a7424 */ /* 0x000fe200078e00ff */
[----:B------:R-:W-:Y:S01]  /*0d40*/  LOP3.LUT P1, RZ, R0, 0x2, RZ, 0xc0, !PT ;  /* 0x0000000200ff7812 */ /* 0x000fe2000782c0ff */
[----:B------:R-:W0:Y:S01]  /*0d50*/  F2I.NTZ R13, R13 ;  /* 0x0000000d000d7305 */ /* 0x000e220000203100 */
[----:B------:R-:W-:Y:S01]  /*0d60*/  FSEL R15, R9, 0.0083327032625675201416, !P0 ;  /* 0x3c0885e4090f7808 */ /* 0x000fe20004000000 */
[----:B------:R-:W-:Y:S01]  /*0d70*/  BSSY.RECONVERGENT B0, `(.L_x_15) ;  /* 0x000004d000007945 */ /* 0x000fe20003800200 */
[----:B------:R-:W-:-:S02]  /*0d80*/  FSEL R11, R6, -0.00019574658654164522886, !P0 ;  /* 0xb94d4153060b7808 */ /* 0x000fc40004000000 */
[----:B------:R-:W-:-:S03]  /*0d90*/  FSEL R0, R5, 1, P0 ;  /* 0x3f80000005007808 */ /* 0x000fc60000000000 */
[----:B------:R-:W-:Y:S01]  /*0da0*/  FFMA R11, R4, R11, R15 ;  /* 0x0000000b040b7223 */ /* 0x000fe2000000000f */
[----:B------:R-:W-:Y:S01]  /*0db0*/  FSEL R15, -R10, -0.16666662693023681641, !P0 ;  /* 0xbe2aaaa80a0f7808 */ /* 0x000fe20004000100 */
[----:B------:R-:W-:Y:S01]  /*0dc0*/  FFMA R5, R4, R0, RZ ;  /* 0x0000000004057223 */ /* 0x000fe200000000ff */
[----:B------:R-:W-:-:S03]  /*0dd0*/  FSETP.GE.AND P0, PT, |R16|, 105615, PT ;  /* 0x47ce47801000780b */ /* 0x000fc60003f06200 */
[----:B------:R-:W-:Y:S01]  /*0de0*/  FFMA R11, R4, R11, R15 ;  /* 0x0000000b040b7223 */ /* 0x000fe2000000000f */
[----:B0-----:R-:W-:-:S03]  /*0df0*/  I2FP.F32.S32 R17, R13 ;  /* 0x0000000d00117245 */ /* 0x001fc60000201400 */
[----:B------:R-:W-:Y:S01]  /*0e00*/  FFMA R0, R5, R11, R0 ;  /* 0x0000000b05007223 */ /* 0x000fe20000000000 */
[----:B------:R-:W-:Y:S01]  /*0e10*/  MOV R11, 0x3f000000 ;  /* 0x3f000000000b7802 */ /* 0x000fe20000000f00 */
[C---:B------:R-:W-:Y:S02]  /*0e20*/  FFMA R4, R17.reuse, -1.5707962512969970703, R16 ;  /* 0xbfc90fda11047823 */ /* 0x040fe40000000010 */
[----:B------:R-:W-:Y:S02]  /*0e30*/  @P1 FADD R0, RZ, -R0 ;  /* 0x80000000ff001221 */ /* 0x000fe40000000000 */
[C---:B------:R-:W-:Y:S02]  /*0e40*/  FFMA R4, R17.reuse, -7.5497894158615963534e-08, R4 ;  /* 0xb3a2216811047823 */ /* 0x040fe40000000004 */
[----:B------:R-:W-:Y:S02]  /*0e50*/  FFMA R12, R0, R11, 0.5 ;  /* 0x3f000000000c7423 */ /* 0x000fe4000000000b */
[----:B------:R-:W-:Y:S01]  /*0e60*/  FFMA R4, R17, -5.3903029534742383927e-15, R4 ;  /* 0xa7c234c511047823 */ /* 0x000fe20000000004 */
[----:B------:R-:W-:Y:S06]  /*0e70*/  @!P0 BRA `(.L_x_16) ;  /* 0x0000000000f08947 */ /* 0x000fec0003800000 */
[----:B------:R-:W-:-:S13]  /*0e80*/  FSETP.NEU.AND P0, PT, |R16|, +INF , PT ;  /* 0x7f8000001000780b */ /* 0x000fda0003f0d200 */
[----:B------:R-:W-:Y:S01]  /*0e90*/  @!P0 FMUL R4, RZ, R16 ;  /* 0x00000010ff048220 */ /* 0x000fe20000400000 */
[----:B------:R-:W-:Y:S01]  /*0ea0*/  @!P0 IMAD.MOV.U32 R13, RZ, RZ, RZ ;  /* 0x000000ffff0d8224 */ /* 0x000fe200078e00ff */
[----:B------:R-:W-:Y:S06]  /*0eb0*/  @!P0 BRA `(.L_x_16) ;  /* 0x0000000000e08947 */ /* 0x000fec0003800000 */
[----:B------:R-:W0:Y:S01]  /*0ec0*/  LDCU.64 UR4, c[0x4][0x20] ;  /* 0x01000400ff0477ac */ /* 0x000e220008000a00 */
[----:B------:R-:W-:Y:S01]  /*0ed0*/  IMAD.SHL.U32 R4, R16, 0x100, RZ ;  /* 0x0000010010047824 */ /* 0x000fe200078e00ff */
[----:B------:R-:W-:Y:S01]  /*0ee0*/  BSSY.RECONVERGENT B1, `(.L_x_17) ;  /* 0x0000016000017945 */ /* 0x000fe20003800200 */
[----:B------:R-:W-:Y:S01]  /*0ef0*/  IMAD.MOV.U32 R0, RZ, RZ, RZ ;  /* 0x000000ffff007224 */ /* 0x000fe200078e00ff */
[----:B------:R-:W-:Y:S01]  /*0f00*/  MOV R6, R1 ;  /* 0x0000000100067202 */ /* 0x000fe20000000f00 */
[----:B------:R-:W-:Y:S01]  /*0f10*/  IMAD.MOV.U32 R21, RZ, RZ, RZ ;  /* 0x000000ffff157224 */ /* 0x000fe200078e00ff */
[----:B------:R-:W-:Y:S01]  /*0f20*/  LOP3.LUT R25, R4, 0x80000000, RZ, 0xfc, !PT ;  /* 0x8000000004197812 */ /* 0x000fe200078efcff */
[----:B------:R-:W-:Y:S02]  /*0f30*/  IMAD.MOV.U32 R13, RZ, RZ, RZ ;  /* 0x000000ffff0d7224 */ /* 0x000fe400078e00ff */
[----:B0-----:R-:W-:Y:S02]  /*0f40*/  IMAD.U32 R18, RZ, RZ, UR4 ;  /* 0x00000004ff127e24 */ /* 0x001fe4000f8e00ff */
[----:B------:R-:W-:-:S07]  /*0f50*/  IMAD.U32 R5, RZ, RZ, UR5 ;  /* 0x00000005ff057e24 */ /* 0x000fce000f8e00ff */
.L_x_18:
[----:B------:R-:W-:Y:S01]  /*0f60*/  R2UR UR4, R22 ;  /* 0x00000000160472ca */ /* 0x000fe200000e0000 */
[----:B------:R-:W-:Y:S01]  /*0f70*/  IMAD.MOV.U32 R4, RZ, RZ, R18 ;  /* 0x000000ffff047224 */ /* 0x000fe200078e0012 */
[----:B------:R-:W-:-:S13]  /*0f80*/  R2UR UR5, R23 ;  /* 0x00000000170572ca */ /* 0x000fda00000e0000 */
[----:B------:R0:W2:Y:S01]  /*0f90*/  LDG.E.CONSTANT R14, desc[UR4][R4.64] ;  /* 0x00000004040e7981 */ /* 0x0000a2000c1e9900 */
[----:B------:R-:W-:Y:S01]  /*0fa0*/  VIADD R13, R13, 0x1 ;  /* 0x000000010d0d7836 */ /* 0x000fe20000000000 */
[----:B------:R-:W-:-:S04]  /*0fb0*/  IADD3 R18, P2, PT, R18, 0x4, RZ ;  /* 0x0000000412127810 */ /* 0x000fc80007f5e0ff */
[----:B------:R-:W-:Y:S01]  /*0fc0*/  ISETP.NE.AND P0, PT, R13, 0x6, PT ;  /* 0x000000060d00780c */ /* 0x000fe20003f05270 */
[----:B0-----:R-:W-:Y:S02]  /*0fd0*/  IMAD.X R5, RZ, RZ, R5, P2 ;  /* 0x000000ffff057224 */ /* 0x001fe400010e0605 */
[----:B--2---:R-:W-:-:S03]  /*0fe0*/  IMAD.WIDE.U32 R14, R14, R25, RZ ;  /* 0x000000190e0e7225 */ /* 0x004fc600078e00ff */
[----:B------:R-:W-:-:S05]  /*0ff0*/  IADD3 R17, P1, PT, R14, R0, RZ ;  /* 0x000000000e117210 */ /* 0x000fca0007f3e0ff */
[----:B------:R0:W-:Y:S01]  /*1000*/  STL [R6], R17 ;  /* 0x0000001106007387 */ /* 0x0001e20000100800 */
[----:B------:R-:W-:Y:S02]  /*1010*/  IMAD.X R0, R15, 0x1, R21, P1 ;  /* 0x000000010f007824 */ /* 0x000fe400008e0615 */
[----:B0-----:R-:W-:Y:S01]  /*1020*/  VIADD R6, R6, 0x4 ;  /* 0x0000000406067836 */ /* 0x001fe20000000000 */
[----:B------:R-:W-:Y:S06]  /*1030*/  @P0 BRA `(.L_x_18) ;  /* 0xfffffffc00c80947 */ /* 0x000fec000383ffff */
[----:B------:R-:W-:Y:S05]  /*1040*/  BSYNC.RECONVERGENT B1 ;  /* 0x0000000000017941 */ /* 0x000fea0003800200 */
.L_x_17:
        /* <DEDUP_REMOVED lines=16> */
[C-C-:B------:R-:W-:Y:S01]  /*1150*/  SHF.L.W.U32.HI R13, R5.reuse, 0x2, R6.reuse ;  /* 0x00000002050d7819 */ /* 0x140fe20000010e06 */
[----:B------:R-:W-:Y:S01]  /*1160*/  IMAD.SHL.U32 R5, R5, 0x4, RZ ;  /* 0x0000000405057824 */ /* 0x000fe200078e00ff */
[----:B------:R-:W-:Y:S02]  /*1170*/  SHF.R.U32.HI R6, RZ, 0x1e, R6 ;  /* 0x0000001eff067819 */ /* 0x000fe40000011606 */
[----:B------:R-:W-:-:S02]  /*1180*/  SHF.R.S32.HI R14, RZ, 0x1f, R13 ;  /* 0x0000001fff0e7819 */ /* 0x000fc4000001140d */
[C---:B0-----:R-:W-:Y:S02]  /*1190*/  LOP3.LUT R0, R13.reuse, R16, RZ, 0x3c, !PT ;  /* 0x000000100d007212 */ /* 0x041fe400078e3cff */
[C---:B------:R-:W-:Y:S02]  /*11a0*/  LOP3.LUT R4, R14.reuse, R5, RZ, 0x3c, !PT ;  /* 0x000000050e047212 */ /* 0x040fe400078e3cff */
[----:B------:R-:W-:Y:S02]  /*11b0*/  LOP3.LUT R5, R14, R13, RZ, 0x3c, !PT ;  /* 0x0000000d0e057212 */ /* 0x000fe400078e3cff */
[----:B------:R-:W-:Y:S02]  /*11c0*/  LEA.HI R13, R13, R6, RZ, 0x1 ;  /* 0x000000060d0d7211 */ /* 0x000fe400078f08ff */
[----:B------:R-:W-:Y:S02]  /*11d0*/  ISETP.GE.AND P1, PT, R0, RZ, PT ;  /* 0x000000ff0000720c */ /* 0x000fe40003f26270 */
[----:B------:R-:W0:Y:S01]  /*11e0*/  I2F.F64.S64 R4, R4 ;  /* 0x0000000400047312 */ /* 0x000e220000301c00 */
[----:B------:R-:W-:-:S05]  /*11f0*/  IADD3 R0, PT, PT, -R13, RZ, RZ ;  /* 0x000000ff0d007210 */ /* 0x000fca0007ffe1ff */
[----:B------:R-:W-:Y:S01]  /*1200*/  @!P0 IMAD.MOV.U32 R13, RZ, RZ, R0 ;  /* 0x000000ffff0d8224 */ /* 0x000fe200078e0000 */
[----:B0-----:R-:W-:-:S10]  /*1210*/  DMUL R14, R4, UR4 ;  /* 0x00000004040e7c28 */ /* 0x001fd40008000000 */
[----:B------:R-:W0:Y:S02]  /*1220*/  F2F.F32.F64 R14, R14 ;  /* 0x0000000e000e7310 */ /* 0x000e240000301000 */
[----:B0-----:R-:W-:-:S07]  /*1230*/  FSEL R4, -R14, R14, !P1 ;  /* 0x0000000e0e047208 */ /* 0x001fce0004800100 */
.L_x_16:
[----:B------:R-:W-:Y:S05]  /*1240*/  BSYNC.RECONVERGENT B0 ;  /* 0x0000000000007941 */ /* 0x000fea0003800200 */
.L_x_15:
[----:B------:R-:W-:Y:S01]  /*1250*/  FADD R17, R16, 2.0899999141693115234 ;  /* 0x4005c28f10117421 */ /* 0x000fe20000000000 */
[C---:B------:R-:W-:Y:S01]  /*1260*/  LOP3.LUT R0, R13.reuse, 0x1, RZ, 0xc0, !PT ;  /* 0x000000010d007812 */ /* 0x040fe200078ec0ff */
[----:B------:R-:W-:Y:S01]  /*1270*/  FMUL R5, R4, R4 ;  /* 0x0000000404057220 */ /* 0x000fe20000400000 */
[----:B------:R-:W-:Y:S01]  /*1280*/  LOP3.LUT P1, RZ, R13, 0x2, RZ, 0xc0, !PT ;  /* 0x000000020dff7812 */ /* 0x000fe2000782c0ff */
[----:B------:R-:W-:Y:S01]  /*1290*/  FMUL R18, R17, 0.63661974668502807617 ;  /* 0x3f22f98311127820 */ /* 0x000fe20000400000 */
[----:B------:R-:W-:Y:S01]  /*12a0*/  ISETP.NE.U32.AND P0, PT, R0, 0x1, PT ;  /* 0x000000010000780c */ /* 0x000fe20003f05070 */
[----:B------:R-:W-:Y:S01]  /*12b0*/  FFMA R0, R5, R3, -0.0013887860113754868507 ;  /* 0xbab607ed05007423 */ /* 0x000fe20000000003 */
[----:B------:R-:W-:Y:S02]  /*12c0*/  BSSY.RECONVERGENT B0, `(.L_x_19) ;  /* 0x000004e000007945 */ /* 0x000fe40003800200 */
[----:B------:R-:W-:Y:S01]  /*12d0*/  FSEL R6, R9, 0.0083327032625675201416, !P0 ;  /* 0x3c0885e409067808 */ /* 0x000fe20004000000 */
[----:B------:R-:W0:Y:S01]  /*12e0*/  F2I.NTZ R18, R18 ;  /* 0x0000001200127305 */ /* 0x000e220000203100 */
[----:B------:R-:W-:-:S02]  /*12f0*/  FSEL R0, R0, -0.00019574658654164522886, !P0 ;  /* 0xb94d415300007808 */ /* 0x000fc40004000000 */
[----:B------:R-:W-:-:S03]  /*1300*/  FSEL R14, -R10, -0.16666662693023681641, !P0 ;  /* 0xbe2aaaa80a0e7808 */ /* 0x000fc60004000100 */
[----:B------:R-:W-:Y:S01]  /*1310*/  FFMA R6, R5, R0, R6 ;  /* 0x0000000005067223 */ /* 0x000fe20000000006 */
[----:B------:R-:W-:Y:S02]  /*1320*/  FSEL R0, R4, 1, P0 ;  /* 0x3f80000004007808 */ /* 0x000fe40000000000 */
[----:B------:R-:W-:Y:S01]  /*1330*/  FSETP.GE.AND P0, PT, |R17|, 105615, PT ;  /* 0x47ce47801100780b */ /* 0x000fe20003f06200 */
[C---:B------:R-:W-:Y:S02]  /*1340*/  FFMA R6, R5.reuse, R6, R14 ;  /* 0x0000000605067223 */ /* 0x040fe4000000000e */
[----:B------:R-:W-:Y:S01]  /*1350*/  FFMA R5, R5, R0, RZ ;  /* 0x0000000005057223 */ /* 0x000fe200000000ff */
[----:B0-----:R-:W-:-:S03]  /*1360*/  I2FP.F32.S32 R4, R18 ;  /* 0x0000001200047245 */ /* 0x001fc60000201400 */
[----:B------:R-:W-:Y:S02]  /*1370*/  FFMA R0, R5, R6, R0 ;  /* 0x0000000605007223 */ /* 0x000fe40000000000 */
[C---:B------:R-:W-:Y:S02]  /*1380*/  FFMA R13, R4.reuse, -1.5707962512969970703, R17 ;  /* 0xbfc90fda040d7823 */ /* 0x040fe40000000011 */
[----:B------:R-:W-:Y:S02]  /*1390*/  @P1 FADD R0, RZ, -R0 ;  /* 0x80000000ff001221 */ /* 0x000fe40000000000 */
[----:B------:R-:W-:-:S04]  /*13a0*/  FFMA R13, R4, -7.5497894158615963534e-08, R13 ;  /* 0xb3a22168040d7823 */ /* 0x000fc8000000000d */
[----:B------:R-:W-:Y:S01]  /*13b0*/  FFMA R4, R4, -5.3903029534742383927e-15, R13 ;  /* 0xa7c234c504047823 */ /* 0x000fe2000000000d */
[----:B------:R-:W-:Y:S01]  /*13c0*/  FFMA R13, R0, R11, 0.5 ;  /* 0x3f000000000d7423 */ /* 0x000fe2000000000b */
        /* <DEDUP_REMOVED lines=9> */
[----:B------:R-:W-:Y:S01]  /*1460*/  MOV R18, RZ ;  /* 0x000000ff00127202 */ /* 0x000fe20000000f00 */
[----:B------:R-:W-:Y:S01]  /*1470*/  IMAD.MOV.U32 R25, RZ, RZ, RZ ;  /* 0x000000ffff197224 */ /* 0x000fe200078e00ff */
[----:B------:R-:W-:Y:S01]  /*1480*/  LOP3.LUT R27, R4, 0x80000000, RZ, 0xfc, !PT ;  /* 0x80000000041b7812 */ /* 0x000fe200078efcff */
[----:B------:R-:W-:Y:S02]  /*1490*/  IMAD.MOV.U32 R0, RZ, RZ, R1 ;  /* 0x000000ffff007224 */ /* 0x000fe400078e0001 */
[----:B0-----:R-:W-:Y:S02]  /*14a0*/  IMAD.U32 R20, RZ, RZ, UR4 ;  /* 0x00000004ff147e24 */ /* 0x001fe4000f8e00ff */
[----:B------:R-:W-:-:S07]  /*14b0*/  IMAD.U32 R5, RZ, RZ, UR5 ;  /* 0x00000005ff057e24 */ /* 0x000fce000f8e00ff */
.L_x_22:
        /* <DEDUP_REMOVED lines=15> */
.L_x_21:
        /* <DEDUP_REMOVED lines=16> */
[C---:B------:R-:W-:Y:S02]  /*16b0*/  SHF.L.W.U32.HI R18, R5.reuse, 0x2, R0 ;  /* 0x0000000205127819 */ /* 0x040fe40000010e00 */
[----:B------:R-:W-:Y:S02]  /*16c0*/  SHF.L.U32 R5, R5, 0x2, RZ ;  /* 0x0000000205057819 */ /* 0x000fe400000006ff */
[----:B------:R-:W-:-:S02]  /*16d0*/  SHF.R.S32.HI R14, RZ, 0x1f, R18 ;  /* 0x0000001fff0e7819 */ /* 0x000fc40000011412 */
[----:B------:R-:W-:Y:S02]  /*16e0*/  SHF.R.U32.HI R21, RZ, 0x1e, R0 ;  /* 0x0000001eff157819 */ /* 0x000fe40000011600 */
[C---:B------:R-:W-:Y:S02]  /*16f0*/  LOP3.LUT R4, R14.reuse, R5, RZ, 0x3c, !PT ;  /* 0x000000050e047212 */ /* 0x040fe400078e3cff */
[----:B------:R-:W-:Y:S02]  /*1700*/  LOP3.LUT R5, R14, R18, RZ, 0x3c, !PT ;  /* 0x000000120e057212 */ /* 0x000fe400078e3cff */
[C---:B------:R-:W-:Y:S02]  /*1710*/  LOP3.LUT R17, R18.reuse, R17, RZ, 0x3c, !PT ;  /* 0x0000001112117212 */ /* 0x040fe400078e3cff */
[----:B------:R-:W-:Y:S02]  /*1720*/  LEA.HI R18, R18, R21, RZ, 0x1 ;  /* 0x0000001512127211 */ /* 0x000fe400078f08ff */
[----:B------:R-:W1:Y:S01]  /*1730*/  I2F.F64.S64 R4, R4 ;  /* 0x0000000400047312 */ /* 0x000e620000301c00 */
[----:B------:R-:W-:-:S02]  /*1740*/  ISETP.GE.AND P1, PT, R17, RZ, PT ;  /* 0x000000ff1100720c */ /* 0x000fc40003f26270 */
[----:B------:R-:W-:-:S04]  /*1750*/  IMAD.MOV R0, RZ, RZ, -R18 ;  /* 0x000000ffff007224 */ /* 0x000fc800078e0a12 */
[----:B------:R-:W-:Y:S01]  /*1760*/  @!P0 IMAD.MOV.U32 R18, RZ, RZ, R0 ;  /* 0x000000ffff128224 */ /* 0x000fe200078e0000 */
[----:B-1----:R-:W-:-:S10]  /*1770*/  DMUL R14, R4, UR4 ;  /* 0x00000004040e7c28 */ /* 0x002fd40008000000 */
[----:B------:R-:W1:Y:S02]  /*1780*/  F2F.F32.F64 R14, R14 ;  /* 0x0000000e000e7310 */ /* 0x000e640000301000 */
[----:B01----:R-:W-:-:S07]  /*1790*/  FSEL R4, -R14, R14, !P1 ;  /* 0x0000000e0e047208 */ /* 0x003fce0004800100 */
.L_x_20:
[----:B------:R-:W-:Y:S05]  /*17a0*/  BSYNC.RECONVERGENT B0 ;  /* 0x0000000000007941 */ /* 0x000fea0003800200 */
.L_x_19:
[----:B------:R-:W-:Y:S01]  /*17b0*/  FADD R16, R16, 4.1799998283386230469 ;  /* 0x4085c28f10107421 */ /* 0x000fe20000000000 */
[----:B------:R-:W-:Y:S01]  /*17c0*/  LOP3.LUT R0, R18, 0x1, RZ, 0xc0, !PT ;  /* 0x0000000112007812 */ /* 0x000fe200078ec0ff */
        /* <DEDUP_REMOVED lines=10> */
[C---:B------:R-:W-:Y:S01]  /*1870*/  FFMA R6, R5.reuse, R0, R6 ;  /* 0x0000000005067223 */ /* 0x040fe20000000006 */
        /* <DEDUP_REMOVED lines=26> */
.L_x_26:
        /* <DEDUP_REMOVED lines=15> */
.L_x_25:
[----:B------:R-:W-:Y:S01]  /*1b10*/  SHF.R.U32.HI R14, RZ, 0x17, R16 ;  /* 0x00000017ff0e7819 */ /* 0x000fe20000011610 */
[----:B------:R0:W-:Y:S03]  /*1b20*/  STL [R1+0x18], R6 ;  /* 0x0000180601007387 */ /* 0x0001e60000100800 */
[C---:B------:R-:W-:Y:S02]  /*1b30*/  LOP3.LUT R0, R14.reuse, 0xe0, RZ, 0xc0, !PT ;  /* 0x000000e00e007812 */ /* 0x040fe400078ec0ff */
[----:B------:R-:W-:Y:S02]  /*1b40*/  LOP3.LUT P0, RZ, R14, 0x1f, RZ, 0xc0, !PT ;  /* 0x0000001f0eff7812 */ /* 0x000fe4000780c0ff */
[----:B------:R-:W-:-:S04]  /*1b50*/  IADD3 R0, PT, PT, R0, -0x80, RZ ;  /* 0xffffff8000007810 */ /* 0x000fc80007ffe0ff */
        /* <DEDUP_REMOVED lines=15> */
[C---:B------:R-:W-:Y:S02]  /*1c50*/  LOP3.LUT R16, R21.reuse, R16, RZ, 0x3c, !PT ;  /* 0x0000001015107212 */ /* 0x040fe400078e3cff */
[C---:B------:R-:W-:Y:S02]  /*1c60*/  LOP3.LUT R4, R14.reuse, R5, RZ, 0x3c, !PT ;  /* 0x000000050e047212 */ /* 0x040fe400078e3cff */
[----:B------:R-:W-:Y:S02]  /*1c70*/  LOP3.LUT R5, R14, R21, RZ, 0x3c, !PT ;  /* 0x000000150e057212 */ /* 0x000fe400078e3cff */
[----:B------:R-:W-:Y:S02]  /*1c80*/  LEA.HI R21, R21, R0, RZ, 0x1 ;  /* 0x0000000015157211 */ /* 0x000fe400078f08ff */
[----:B------:R-:W-:Y:S02]  /*1c90*/  ISETP.GE.AND P1, PT, R16, RZ, PT ;  /* 0x000000ff1000720c */ /* 0x000fe40003f26270 */
[----:B------:R-:W1:Y:S01]  /*1ca0*/  I2F.F64.S64 R4, R4 ;  /* 0x0000000400047312 */ /* 0x000e620000301c00 */
[----:B------:R-:W-:-:S04]  /*1cb0*/  IMAD.MOV R0, RZ, RZ, -R21 ;  /* 0x000000ffff007224 */ /* 0x000fc800078e0a15 */
[----:B------:R-:W-:Y:S01]  /*1cc0*/  @!P0 IMAD.MOV.U32 R21, RZ, RZ, R0 ;  /* 0x000000ffff158224 */ /* 0x000fe200078e0000 */
[----:B-1----:R-:W-:-:S10]  /*1cd0*/  DMUL R14, R4, UR4 ;  /* 0x00000004040e7c28 */ /* 0x002fd40008000000 */
[----:B------:R-:W1:Y:S02]  /*1ce0*/  F2F.F32.F64 R14, R14 ;  /* 0x0000000e000e7310 */ /* 0x000e640000301000 */
[----:B01----:R-:W-:-:S07]  /*1cf0*/  FSEL R4, -R14, R14, !P1 ;  /* 0x0000000e0e047208 */ /* 0x003fce0004800100 */
.L_x_24:
[----:B------:R-:W-:Y:S05]  /*1d00*/  BSYNC.RECONVERGENT B0 ;  /* 0x0000000000007941 */ /* 0x000fea0003800200 */
.L_x_23:
[----:B------:R-:W-:Y:S01]  /*1d10*/  FMUL R5, R4, R4 ;  /* 0x0000000404057220 */ /* 0x000fe20000400000 */
[C---:B------:R-:W-:Y:S01]  /*1d20*/  LOP3.LUT R0, R21.reuse, 0x1, RZ, 0xc0, !PT ;  /* 0x0000000115007812 */ /* 0x040fe200078ec0ff */
[----:B------:R-:W-:Y:S01]  /*1d30*/  FADD R8, -R8, 1 ;  /* 0x3f80000008087421 */ /* 0x000fe20000000100 */
[----:B------:R-:W-:Y:S01]  /*1d40*/  LOP3.LUT P1, RZ, R21, 0x2, RZ, 0xc0, !PT ;  /* 0x0000000215ff7812 */ /* 0x000fe2000782c0ff */
[----:B------:R-:W-:Y:S01]  /*1d50*/  FFMA R3, R5, R3, -0.0013887860113754868507 ;  /* 0xbab607ed05037423 */ /* 0x000fe20000000003 */
[----:B------:R-:W-:Y:S01]  /*1d60*/  ISETP.NE.U32.AND P0, PT, R0, 0x1, PT ;  /* 0x000000010000780c */ /* 0x000fe20003f05070 */
[C---:B------:R-:W-:Y:S01]  /*1d70*/  FMUL R13, R12.reuse, R13 ;  /* 0x0000000d0c0d7220 */ /* 0x040fe20000400000 */
[----:B------:R-:W-:Y:S01]  /*1d80*/  FMNMX R8, RZ, R8, !PT ;  /* 0x00000008ff087209 */ /* 0x000fe20007800000 */
[----:B------:R-:W-:Y:S01]  /*1d90*/  FMUL R17, R12, R17 ;  /* 0x000000110c117220 */ /* 0x000fe20000400000 */
[----:B------:R-:W-:Y:S01]  /*1da0*/  FSEL R14, R9, 0.0083327032625675201416, !P0 ;  /* 0x3c0885e4090e7808 */ /* 0x000fe20004000000 */
[----:B------:R-:W-:Y:S01]  /*1db0*/  BSSY.RECONVERGENT B6, `(.L_x_27) ;  /* 0x0000023000067945 */ /* 0x000fe20003800200 */
[----:B------:R-:W-:Y:S01]  /*1dc0*/  FSEL R6, R3, -0.00019574658654164522886, !P0 ;  /* 0xb94d415303067808 */ /* 0x000fe20004000000 */
[-C--:B------:R-:W-:Y:S01]  /*1dd0*/  FMUL R16, R13, R8.reuse ;  /* 0x000000080d107220 */ /* 0x080fe20000400000 */
[----:B------:R-:W-:Y:S01]  /*1de0*/  FSEL R0, R4, 1, P0 ;  /* 0x3f80000004007808 */ /* 0x000fe20000000000 */
[----:B------:R-:W-:Y:S01]  /*1df0*/  FMUL R17, R17, R8 ;  /* 0x0000000811117220 */ /* 0x000fe20000400000 */
[----:B------:R-:W-:Y:S01]  /*1e00*/  FSEL R9, -R10, -0.16666662693023681641, !P0 ;  /* 0xbe2aaaa80a097808 */ /* 0x000fe20004000100 */
[----:B------:R-:W-:Y:S01]  /*1e10*/  FFMA R6, R5, R6, R14 ;  /* 0x0000000605067223 */ /* 0x000fe2000000000e */
[----:B------:R-:W-:Y:S01]  /*1e20*/  FSETP.GEU.AND P0, PT, R7, 0.10000000149011611938, PT ;  /* 0x3dcccccd0700780b */ /* 0x000fe20003f0e000 */
[----:B------:R-:W-:-:S02]  /*1e30*/  FFMA R3, R5, R0, RZ ;  /* 0x0000000005037223 */ /* 0x000fc400000000ff */
[----:B------:R-:W-:Y:S01]  /*1e40*/  FFMA R6, R5, R6, R9 ;  /* 0x0000000605067223 */ /* 0x000fe20000000009 */
[----:B------:R-:W-:-:S03]  /*1e50*/  ISETP.NE.OR P0, PT, R24, RZ, P0 ;  /* 0x000000ff1800720c */ /* 0x000fc60000705670 */
[----:B------:R-:W-:-:S04]  /*1e60*/  FFMA R0, R3, R6, R0 ;  /* 0x0000000603007223 */ /* 0x000fc80000000000 */
[----:B------:R-:W-:-:S04]  /*1e70*/  @P1 FADD R0, RZ, -R0 ;  /* 0x80000000ff001221 */ /* 0x000fc80000000000 */
[----:B------:R-:W-:-:S04]  /*1e80*/  FFMA R11, R0, R11, 0.5 ;  /* 0x3f000000000b7423 */ /* 0x000fc8000000000b */
[----:B------:R-:W-:-:S04]  /*1e90*/  FMUL R11, R12, R11 ;  /* 0x0000000b0c0b7220 */ /* 0x000fc80000400000 */
[----:B------:R-:W-:Y:S01]  /*1ea0*/  FMUL R18, R11, R8 ;  /* 0x000000080b127220 */ /* 0x000fe20000400000 */
[----:B------:R-:W-:Y:S06]  /*1eb0*/  @P0 BRA `(.L_x_28) ;  /* 0x0000000000480947 */ /* 0x000fec0003800000 */
[----:B------:R-:W0:Y:S01]  /*1ec0*/  F2F.F64.F32 R8, R16 ;  /* 0x0000001000087310 */ /* 0x000e220000201800 */
[----:B------:R-:W-:Y:S01]  /*1ed0*/  IMAD.MOV.U32 R14, RZ, RZ, 0x0 ;  /* 0x00000000ff0e7424 */ /* 0x000fe200078e00ff */
[----:B------:R-:W-:Y:S01]  /*1ee0*/  MOV R0, 0x0 ;  /* 0x0000000000007802 */ /* 0x000fe20000000f00 */
[----:B------:R-:W-:Y:S01]  /*1ef0*/  IMAD.MOV.U32 R15, RZ, RZ, 0x3ff00000 ;  /* 0x3ff00000ff0f7424 */ /* 0x000fe200078e00ff */
[----:B------:R-:W1:Y:S01]  /*1f00*/  LDCU.64 UR4, c[0x4][0x10] ;  /* 0x01000200ff0477ac */ /* 0x000e620008000a00 */
[----:B------:R-:W-:Y:S01]  /*1f10*/  MOV R6, R2 ;  /* 0x0000000200067202 */ /* 0x000fe20000000f00 */
[----:B------:R2:W3:Y:S01]  /*1f20*/  LDC.64 R26, c[0x4][R0] ;  /* 0x01000000001a7b82 */ /* 0x0004e20000000a00 */
[----:B------:R-:W-:Y:S01]  /*1f30*/  IMAD.MOV.U32 R7, RZ, RZ, R19 ;  /* 0x000000ffff077224 */ /* 0x000fe200078e0013 */
[----:B------:R-:W4:Y:S01]  /*1f40*/  F2F.F64.F32 R10, R17 ;  /* 0x00000011000a7310 */ /* 0x000f220000201800 */
[----:B------:R2:W-:Y:S04]  /*1f50*/  STL.64 [R1+0x38], R14 ;  /* 0x0000380e01007387 */ /* 0x0005e80000100a00 */
[----:B0-----:R2:W-:Y:S03]  /*1f60*/  STL.64 [R1+0x20], R8 ;  /* 0x0000200801007387 */ /* 0x0015e60000100a00 */
[----:B------:R-:W0:Y:S01]  /*1f70*/  F2F.F64.F32 R12, R18 ;  /* 0x00000012000c7310 */ /* 0x000e220000201800 */
[----:B-1----:R-:W-:Y:S01]  /*1f80*/  IMAD.U32 R4, RZ, RZ, UR4 ;  /* 0x00000004ff047e24 */ /* 0x002fe2000f8e00ff */
[----:B----4-:R2:W-:Y:S01]  /*1f90*/  STL.64 [R1+0x28], R10 ;  /* 0x0000280a01007387 */ /* 0x0105e20000100a00 */
[----:B------:R-:W-:-:S03]  /*1fa0*/  IMAD.U32 R5, RZ, RZ, UR5 ;  /* 0x00000005ff057e24 */ /* 0x000fc6000f8e00ff */
[----:B0-----:R2:W-:Y:S04]  /*1fb0*/  STL.64 [R1+0x30], R12 ;  /* 0x0000300c01007387 */ /* 0x0015e80000100a00 */
[----:B------:R-:W-:-:S07]  /*1fc0*/  LEPC R20, `(.L_x_28) ;  /* 0x000000001014794e */ /* 0x000fce0000000000 */
[----:B--23--:R-:W-:Y:S05]  /*1fd0*/  CALL.ABS.NOINC R26 ;  /* 0x000000001a007343 */ /* 0x00cfea0003c00000 */
.L_x_28:
[----:B------:R-:W-:Y:S05]  /*1fe0*/  BSYNC.RECONVERGENT B6 ;  /* 0x0000000000067941 */ /* 0x000fea0003800200 */
.L_x_27:
[----:B------:R-:W0:Y:S01]  /*1ff0*/  LDC.64 R4, c[0x0][0x388] ;  /* 0x0000e200ff047b82 */ /* 0x000e220000000a00 */
[----:B------:R-:W-:Y:S01]  /*2000*/  BSSY.RECONVERGENT B6, `(.L_x_29) ;  /* 0x0000050000067945 */ /* 0x000fe20003800200 */
[----:B0-----:R-:W-:Y:S02]  /*2010*/  SHF.R.U32.HI R7, RZ, 0x1, R5 ;  /* 0x00000001ff077819 */ /* 0x001fe40000011605 */
[----:B------:R-:W-:-:S05]  /*2020*/  SHF.R.U32.HI R6, RZ, 0x1, R4 ;  /* 0x00000001ff067819 */ /* 0x000fca0000011604 */
[----:B------:R-:W-:-:S05]  /*2030*/  IMAD R3, R7, R4, R6 ;  /* 0x0000000407037224 */ /* 0x000fca00078e0206 */
[----:B------:R-:W-:-:S13]  /*2040*/  ISETP.NE.AND P0, PT, R24, R3, PT ;  /* 0x000000031800720c */ /* 0x000fda0003f05270 */
[----:B------:R-:W-:Y:S05]  /*2050*/  @P0 BRA `(.L_x_30) ;  /* 0x0000000400280947 */ /* 0x000fea0003800000 */
[----:B------:R-:W0:Y:S02]  /*2060*/  LDC R0, c[0x0][0x390] ;  /* 0x0000e400ff007b82 */ /* 0x000e240000000800 */
[C---:B0-----:R-:W-:Y:S01]  /*2070*/  FSETP.GEU.AND P0, PT, |R0|.reuse, 1, PT ;  /* 0x3f8000000000780b */ /* 0x041fe20003f0e200 */
[----:B------:R-:W-:-:S12]  /*2080*/  FADD R3, |R0|, -RZ ;  /* 0x800000ff00037221 */ /* 0x000fd80000000200 */
[----:B------:R-:W-:Y:S05]  /*2090*/  @!P0 BRA `(.L_x_31) ;  /* 0x0000000000b88947 */ /* 0x000fea0003800000 */
[----:B------:R-:W-:-:S13]  /*20a0*/  FSETP.GTU.AND P0, PT, |R0|, 8388608, PT ;  /* 0x4b0000000000780b */ /* 0x000fda0003f0c200 */
[----:B------:R-:W-:Y:S05]  /*20b0*/  @P0 BRA `(.L_x_32) ;  /* 0x00000000004c0947 */ /* 0x000fea0003800000 */
[----:B------:R-:W0:Y:S02]  /*20c0*/  FRND.TRUNC R5, |R0| ;  /* 0x4000000000057307 */ /* 0x000e24000020d000 */
[----:B0-----:R-:W-:-:S05]  /*20d0*/  FADD R3, -R5, |R0| ;  /* 0x4000000005037221 */ /* 0x001fca0000000100 */
[----:B------:R-:W-:-:S13]  /*20e0*/  ISETP.GE.U32.AND P0, PT, R3, 0x3f800000, PT ;  /* 0x3f8000000300780c */ /* 0x000fda0003f06070 */
[----:B------:R-:W-:Y:S05]  /*20f0*/  @!P0 BRA `(.L_x_33) ;  /* 0x0000000000348947 */ /* 0x000fea0003800000 */
[----:B------:R-:W-:-:S04]  /*2100*/  ISETP.GE.U32.AND P0, PT, R3, -0x7fffffff, PT ;  /* 0x800000010300780c */ /* 0x000fc80003f06070 */
[----:B------:R-:W-:-:S09]  /*2110*/  FSETP.GEU.OR P1, PT, R3, -1, !P0 ;  /* 0xbf8000000300780b */ /* 0x000fd2000472e400 */
[----:B------:R-:W-:-:S04]  /*2120*/  @P0 FADD R4, R5, -1 ;  /* 0xbf80000005040421 */ /* 0x000fc80000000000 */
[----:B------:R-:W-:-:S04]  /*2130*/  @!P1 FADD R4, R4, -1 ;  /* 0xbf80000004049421 */ /* 0x000fc80000000000 */
[----:B------:R-:W-:Y:S01]  /*2140*/  @P0 IMAD.MOV.U32 R5, RZ, RZ, R4 ;  /* 0x000000ffff050224 */ /* 0x000fe200078e0004 */
[----:B------:R-:W-:Y:S06]  /*2150*/  @P0 BRA `(.L_x_33) ;  /* 0x00000000001c0947 */ /* 0x000fec0003800000 */
[----:B------:R-:W-:Y:S01]  /*2160*/  FSETP.GE.AND P0, PT, R3, 2, PT ;  /* 0x400000000300780b */ /* 0x000fe20003f06000 */
[----:B------:R-:W-:-:S12]  /*2170*/  FADD R5, R5, 1 ;  /* 0x3f80000005057421 */ /* 0x000fd80000000000 */
[----:B------:R-:W-:-:S05]  /*2180*/  @P0 FADD R3, R3, -3 ;  /* 0xc040000003030421 */ /* 0x000fca0000000000 */
[----:B------:R-:W-:Y:S01]  /*2190*/  FSETP.GE.AND P1, PT, R3, RZ, P0 ;  /* 0x000000ff0300720b */ /* 0x000fe20000726000 */
[----:B------:R-:W-:-:S12]  /*21a0*/  @P0 FADD R3, R5, 1 ;  /* 0x3f80000005030421 */ /* 0x000fd80000000000 */
[----:B------:R-:W-:-:S04]  /*21b0*/  @P1 FADD R3, R3, 1 ;  /* 0x3f80000003031421 */ /* 0x000fc80000000000 */
[----:B------:R-:W-:-:S07]  /*21c0*/  @P0 IMAD.MOV.U32 R5, RZ, RZ, R3 ;  /* 0x000000ffff050224 */ /* 0x000fce00078e0003 */
.L_x_33:
[----:B------:R-:W-:Y:S01]  /*21d0*/  FADD R3, -R5, |R0| ;  /* 0x4000000005037221 */ /* 0x000fe20000000100 */
[----:B------:R-:W-:Y:S06]  /*21e0*/  BRA `(.L_x_31) ;  /* 0x0000000000647947 */ /* 0x000fec0003800000 */
.L_x_32:
[C---:B------:R-:W-:Y:S01]  /*21f0*/  LOP3.LUT R4, R3.reuse, 0xff800000, RZ, 0xc0, !PT ;  /* 0xff80000003047812 */ /* 0x040fe200078ec0ff */
[----:B------:R-:W-:Y:S01]  /*2200*/  IMAD.MOV.U32 R10, RZ, RZ, 0x7fffffff ;  /* 0x7fffffffff0a7424 */ /* 0x000fe200078e00ff */
[----:B------:R-:W-:-:S03]  /*2210*/  ISETP.GT.U32.AND P0, PT, R3, 0x7f7fffff, PT ;  /* 0x7f7fffff0300780c */ /* 0x000fc60003f04070 */
[----:B------:R-:W-:Y:S01]  /*2220*/  VIADD R5, R4, 0xc0800000 ;  /* 0xc080000004057836 */ /* 0x000fe20000000000 */
[----:B------:R-:W-:Y:S02]  /*2230*/  LOP3.LUT R4, R3, 0x7fffff, RZ, 0xc0, !PT ;  /* 0x007fffff03047812 */ /* 0x000fe400078ec0ff */
[----:B------:R-:W-:Y:S02]  /*2240*/  FSEL R10, R10, 8388608, P0 ;  /* 0x4b0000000a0a7808 */ /* 0x000fe40000000000 */
[----:B------:R-:W-:Y:S02]  /*2250*/  ISETP.NE.AND P1, PT, R5, RZ, PT ;  /* 0x000000ff0500720c */ /* 0x000fe40003f25270 */
[----:B------:R-:W-:-:S11]  /*2260*/  LOP3.LUT R4, R4, 0x3f800000, RZ, 0xfc, !PT ;  /* 0x3f80000004047812 */ /* 0x000fd600078efcff */
[----:B------:R-:W-:Y:S05]  /*2270*/  @!P1 BRA `(.L_x_34) ;  /* 0x0000000000389947 */ /* 0x000fea0003800000 */
[----:B------:R-:W-:Y:S01]  /*2280*/  BSSY.RECONVERGENT B0, `(.L_x_34) ;  /* 0x000000d000007945 */ /* 0x000fe20003800200 */
.L_x_35:
[----:B------:R-:W-:-:S05]  /*2290*/  VIMNMX.U32 R3, PT, PT, R5, 0xb800000, PT ;  /* 0x0b80000005037848 */ /* 0x000fca0003fe0000 */
[----:B------:R-:W-:Y:S02]  /*22a0*/  IMAD.IADD R4, R3, 0x1, R4 ;  /* 0x0000000103047824 */ /* 0x000fe400078e0204 */
[----:B------:R-:W-:Y:S02]  /*22b0*/  IMAD.IADD R5, R5, 0x1, -R3 ;  /* 0x0000000105057824 */ /* 0x000fe400078e0a03 */
[----:B------:R-:W-:-:S03]  /*22c0*/  FADD R9, R4, -R4 ;  /* 0x8000000404097221 */ /* 0x000fc60000000000 */
[----:B------:R-:W-:Y:S01]  /*22d0*/  ISETP.NE.AND P1, PT, R5, RZ, PT ;  /* 0x000000ff0500720c */ /* 0x000fe20003f25270 */
[----:B------:R-:W-:-:S04]  /*22e0*/  FADD R9, R4, R9 ;  /* 0x0000000904097221 */ /* 0x000fc80000000000 */
[----:B------:R-:W-:-:S04]  /*22f0*/  FADD R8, R4, -R9 ;  /* 0x8000000904087221 */ /* 0x000fc80000000000 */
[----:B------:R-:W-:-:S04]  /*2300*/  FFMA.RZ R8, R8, 1, R9 ;  /* 0x3f80000008087823 */ /* 0x000fc8000000c009 */
[----:B------:R-:W0:Y:S02]  /*2310*/  FRND.TRUNC R9, R8 ;  /* 0x0000000800097307 */ /* 0x000e24000020d000 */
[----:B0-----:R-:W-:-:S05]  /*2320*/  FADD R4, R4, -R9 ;  /* 0x8000000904047221 */ /* 0x001fca0000000000 */
[----:B------:R-:W-:-:S13]  /*2330*/  ISETP.NE.AND P0, PT, R4, RZ, PT ;  /* 0x000000ff0400720c */ /* 0x000fda0003f05270 */
[----:B------:R-:W-:Y:S05]  /*2340*/  @P0 BRA P1, `(.L_x_35) ;  /* 0xfffffffc00d00947 */ /* 0x000fea000083ffff */
[----:B------:R-:W-:Y:S05]  /*2350*/  BSYNC.RECONVERGENT B0 ;  /* 0x0000000000007941 */ /* 0x000fea0003800200 */
.L_x_34:
[----:B------:R-:W-:-:S04]  /*2360*/  FMUL R3, R4, 1.1920928955078125e-07 ;  /* 0x3400000004037820 */ /* 0x000fc80000400000 */
[----:B------:R-:W-:-:S07]  /*2370*/  FMUL R3, R10, R3 ;  /* 0x000000030a037220 */ /* 0x000fce0000400000 */
.L_x_31:
[C---:B------:R-:W-:Y:S02]  /*2380*/  FSETP.NAN.AND P0, PT, |R3|.reuse, |R3|, PT ;  /* 0x400000030300720b */ /* 0x040fe40003f08200 */
[----:B------:R-:W-:-:S04]  /*2390*/  LOP3.LUT R0, R3, 0x80000000, R0, 0xb8, !PT ;  /* 0x8000000003007812 */ /* 0x000fc800078eb800 */
[----:B------:R-:W-:-:S04]  /*23a0*/  FSEL R0, R3, R0, P0 ;  /* 0x0000000003007208 */ /* 0x000fc80000000000 */
[----:B------:R-:W-:-:S13]  /*23b0*/  FSETP.GEU.AND P0, PT, R0, 0.10000000149011611938, PT ;  /* 0x3dcccccd0000780b */ /* 0x000fda0003f0e000 */
[----:B------:R-:W-:Y:S05]  /*23c0*/  @P0 BRA `(.L_x_30) ;  /* 0x00000000004c0947 */ /* 0x000fea0003800000 */
[----:B------:R-:W0:Y:S01]  /*23d0*/  F2F.F64.F32 R8, R16 ;  /* 0x0000001000087310 */ /* 0x000e220000201800 */
[----:B------:R-:W-:Y:S02]  /*23e0*/  HFMA2 R14, -RZ, RZ, 0, 0 ;  /* 0x00000000ff0e7431 */ /* 0x000fe400000001ff */
[----:B------:R-:W-:Y:S01]  /*23f0*/  IMAD.MOV.U32 R15, RZ, RZ, 0x3ff00000 ;  /* 0x3ff00000ff0f7424 */ /* 0x000fe200078e00ff */
[----:B------:R-:W-:Y:S01]  /*2400*/  MOV R0, 0x0 ;  /* 0x0000000000007802 */ /* 0x000fe20000000f00 */
[----:B------:R-:W1:Y:S01]  /*2410*/  LDCU.64 UR4, c[0x4][0x18] ;  /* 0x01000300ff0477ac */ /* 0x000e620008000a00 */
[----:B------:R2:W-:Y:S02]  /*2420*/  STL.64 [R1+0x20], R6 ;  /* 0x0000200601007387 */ /* 0x0005e40000100a00 */
[----:B------:R3:W4:Y:S01]  /*2430*/  LDC.64 R26, c[0x4][R0] ;  /* 0x01000000001a7b82 */ /* 0x0007220000000a00 */
[----:B------:R-:W5:Y:S01]  /*2440*/  F2F.F64.F32 R10, R17 ;  /* 0x00000011000a7310 */ /* 0x000f620000201800 */
[----:B------:R3:W-:Y:S04]  /*2450*/  STL.64 [R1+0x40], R14 ;  /* 0x0000400e01007387 */ /* 0x0007e80000100a00 */
[----:B0-----:R3:W-:Y:S03]  /*2460*/  STL.64 [R1+0x28], R8 ;  /* 0x0000280801007387 */ /* 0x0017e60000100a00 */
[----:B------:R-:W0:Y:S01]  /*2470*/  F2F.F64.F32 R12, R18 ;  /* 0x00000012000c7310 */ /* 0x000e220000201800 */
[----:B--2---:R-:W-:-:S02]  /*2480*/  IMAD.MOV.U32 R6, RZ, RZ, R2 ;  /* 0x000000ffff067224 */ /* 0x004fc400078e0002 */
[----:B------:R-:W-:Y:S02]  /*2490*/  IMAD.MOV.U32 R7, RZ, RZ, R19 ;  /* 0x000000ffff077224 */ /* 0x000fe400078e0013 */
[----:B-1----:R-:W-:Y:S01]  /*24a0*/  IMAD.U32 R4, RZ, RZ, UR4 ;  /* 0x00000004ff047e24 */ /* 0x002fe2000f8e00ff */
[----:B-----5:R3:W-:Y:S01]  /*24b0*/  STL.64 [R1+0x30], R10 ;  /* 0x0000300a01007387 */ /* 0x0207e20000100a00 */
[----:B------:R-:W-:-:S03]  /*24c0*/  IMAD.U32 R5, RZ, RZ, UR5 ;  /* 0x00000005ff057e24 */ /* 0x000fc6000f8e00ff */
[----:B0-----:R3:W-:Y:S04]  /*24d0*/  STL.64 [R1+0x38], R12 ;  /* 0x0000380c01007387 */ /* 0x0017e80000100a00 */
[----:B------:R-:W-:-:S07]  /*24e0*/  LEPC R20, `(.L_x_30) ;  /* 0x000000001014794e */ /* 0x000fce0000000000 */
[----:B---34-:R-:W-:Y:S05]  /*24f0*/  CALL.ABS.NOINC R26 ;  /* 0x000000001a007343 */ /* 0x018fea0003c00000 */
.L_x_30:
[----:B------:R-:W-:Y:S05]  /*2500*/  BSYNC.RECONVERGENT B6 ;  /* 0x0000000000067941 */ /* 0x000fea0003800200 */
.L_x_29:
[----:B------:R-:W0:Y:S01]  /*2510*/  LDC.64 R2, c[0x0][0x380] ;  /* 0x0000e000ff027b82 */ /* 0x000e220000000a00 */
[----:B------:R-:W-:Y:S01]  /*2520*/  R2UR UR4, R22 ;  /* 0x00000000160472ca */ /* 0x000fe200000e0000 */
[----:B------:R-:W-:Y:S01]  /*2530*/  IMAD.MOV.U32 R19, RZ, RZ, 0x3f800000 ;  /* 0x3f800000ff137424 */ /* 0x000fe200078e00ff */
[----:B------:R-:W-:Y:S01]  /*2540*/  R2UR UR5, R23 ;  /* 0x00000000170572ca */ /* 0x000fe200000e0000 */
[----:B0-----:R-:W-:-:S12]  /*2550*/  IMAD.WIDE.U32 R24, R24, 0x10, R2 ;  /* 0x0000001018187825 */ /* 0x001fd800078e0002 */
[----:B------:R-:W-:Y:S01]  /*2560*/  STG.E.128 desc[UR4][R24.64], R16 ;  /* 0x0000001018007986 */ /* 0x000fe2000c101d04 */
[----:B------:R-:W-:Y:S05]  /*2570*/  EXIT ;  /* 0x000000000000794d */ /* 0x000fea0003800000 */
        .weak           $__internal_0_$__cuda_sm20_sqrt_rn_f32_slowpath
        .type           $__internal_0_$__cuda_sm20_sqrt_rn_f32_slowpath,@function
        .size           $__internal_0_$__cuda_sm20_sqrt_rn_f32_slowpath,($__internal_1_$__cuda_sm3x_div_rn_noftz_f32_slowpath - $__internal_0_$__cuda_sm20_sqrt_rn_f32_slowpath)
$__internal_0_$__cuda_sm20_sqrt_rn_f32_slowpath:
[----:B------:R-:W-:-:S13]  /*2580*/  LOP3.LUT P0, RZ, R5, 0x7fffffff, RZ, 0xc0, !PT ;  /* 0x7fffffff05ff7812 */ /* 0x000fda000780c0ff */
[----:B------:R-:W-:Y:S05]  /*2590*/  @!P0 BRA `(.L_x_36) ;  /* 0x0000000000448947 */ /* 0x000fea0003800000 */
[----:B------:R-:W-:Y:S01]  /*25a0*/  FSETP.GEU.FTZ.AND P0, PT, R5, RZ, PT ;  /* 0x000000ff0500720b */ /* 0x000fe20003f1e000 */
[----:B------:R-:W-:-:S12]  /*25b0*/  IMAD.MOV.U32 R0, RZ, RZ, R5 ;  /* 0x000000ffff007224 */ /* 0x000fd800078e0005 */
[----:B------:R-:W-:Y:S01]  /*25c0*/  @!P0 MOV R5, 0x7fffffff ;  /* 0x7fffffff00058802 */ /* 0x000fe20000000f00 */
[----:B------:R-:W-:Y:S06]  /*25d0*/  @!P0 BRA `(.L_x_36) ;  /* 0x0000000000348947 */ /* 0x000fec0003800000 */
[----:B------:R-:W-:-:S13]  /*25e0*/  FSETP.GTU.FTZ.AND P0, PT, |R0|, +INF , PT ;  /* 0x7f8000000000780b */ /* 0x000fda0003f1c200 */
[----:B------:R-:W-:Y:S01]  /*25f0*/  @P0 FADD.FTZ R5, R0, 1 ;  /* 0x3f80000000050421 */ /* 0x000fe20000010000 */
[----:B------:R-:W-:Y:S06]  /*2600*/  @P0 BRA `(.L_x_36) ;  /* 0x0000000000280947 */ /* 0x000fec0003800000 */
[----:B------:R-:W-:-:S13]  /*2610*/  FSETP.NEU.FTZ.AND P0, PT, |R0|, +INF , PT ;  /* 0x7f8000000000780b */ /* 0x000fda0003f1d200 */
[----:B------:R-:W-:-:S04]  /*2620*/  @P0 FFMA R6, R0, 1.84467440737095516160e+19, RZ ;  /* 0x5f80000000060823 */ /* 0x000fc800000000ff */
[----:B------:R-:W0:Y:S02]  /*2630*/  @P0 MUFU.RSQ R5, R6 ;  /* 0x0000000600050308 */ /* 0x000e240000001400 */
[----:B0-----:R-:W-:Y:S01]  /*2640*/  @P0 FMUL.FTZ R7, R6, R5 ;  /* 0x0000000506070220 */ /* 0x001fe20000410000 */
[----:B------:R-:W-:Y:S01]  /*2650*/  @P0 FMUL.FTZ R9, R5, 0.5 ;  /* 0x3f00000005090820 */ /* 0x000fe20000410000 */
[----:B------:R-:W-:Y:S02]  /*2660*/  @!P0 IMAD.MOV.U32 R5, RZ, RZ, R0 ;  /* 0x000000ffff058224 */ /* 0x000fe400078e0000 */
[----:B------:R-:W-:-:S04]  /*2670*/  @P0 FADD.FTZ R8, -R7, -RZ ;  /* 0x800000ff07080221 */ /* 0x000fc80000010100 */
[----:B------:R-:W-:-:S04]  /*2680*/  @P0 FFMA R8, R7, R8, R6 ;  /* 0x0000000807080223 */ /* 0x000fc80000000006 */
[----:B------:R-:W-:-:S04]  /*2690*/  @P0 FFMA R8, R8, R9, R7 ;  /* 0x0000000908080223 */ /* 0x000fc80000000007 */
[----:B------:R-:W-:-:S07]  /*26a0*/  @P0 FMUL.FTZ R5, R8, 2.3283064365386962891e-10 ;  /* 0x2f80000008050820 */ /* 0x000fce0000410000 */
.L_x_36:
[----:B------:R-:W-:Y:S02]  /*26b0*/  IMAD.MOV.U32 R6, RZ, RZ, R10 ;  /* 0x000000ffff067224 */ /* 0x000fe400078e000a */
[----:B------:R-:W-:-:S04]  /*26c0*/  IMAD.MOV.U32 R7, RZ, RZ, 0x0 ;  /* 0x00000000ff077424 */ /* 0x000fc800078e00ff */
[----:B------:R-:W-:Y:S05]  /*26d0*/  RET.REL.NODEC R6 `(_Z13simple_kernelP6float4jjf) ;  /* 0xffffffd806487950 */ /* 0x000fea0003c3ffff */
        .weak           $__internal_1_$__cuda_sm3x_div_rn_noftz_f32_slowpath
        .type           $__internal_1_$__cuda_sm3x_div_rn_noftz_f32_slowpath,@function
        .size           $__internal_1_$__cuda_sm3x_div_rn_noftz_f32_slowpath,(.L_x_50 - $__internal_1_$__cuda_sm3x_div_rn_noftz_f32_slowpath)
$__internal_1_$__cuda_sm3x_div_rn_noftz_f32_slowpath:
[----:B------:R-:W-:Y:S01]  /*26e0*/  SHF.R.U32.HI R7, RZ, 0x17, R0 ;  /* 0x00000017ff077819 */ /* 0x000fe20000011600 */
[----:B------:R-:W-:Y:S01]  /*26f0*/  BSSY.RECONVERGENT B1, `(.L_x_37) ;  /* 0x0000062000017945 */ /* 0x000fe20003800200 */
[----:B------:R-:W-:Y:S02]  /*2700*/  SHF.R.U32.HI R5, RZ, 0x17, R25 ;  /* 0x00000017ff057819 */ /* 0x000fe40000011619 */
[----:B------:R-:W-:Y:S02]  /*2710*/  LOP3.LUT R7, R7, 0xff, RZ, 0xc0, !PT ;  /* 0x000000ff07077812 */ /* 0x000fe400078ec0ff */
[----:B------:R-:W-:-:S03]  /*2720*/  LOP3.LUT R12, R5, 0xff, RZ, 0xc0, !PT ;  /* 0x000000ff050c7812 */ /* 0x000fc600078ec0ff */
[----:B------:R-:W-:Y:S02]  /*2730*/  VIADD R11, R7, 0xffffffff ;  /* 0xffffffff070b7836 */ /* 0x000fe40000000000 */
[----:B------:R-:W-:-:S03]  /*2740*/  VIADD R9, R12, 0xffffffff ;  /* 0xffffffff0c097836 */ /* 0x000fc60000000000 */
[----:B------:R-:W-:-:S04]  /*2750*/  ISETP.GT.U32.AND P0, PT, R11, 0xfd, PT ;  /* 0x000000fd0b00780c */ /* 0x000fc80003f04070 */
[----:B------:R-:W-:-:S13]  /*2760*/  ISETP.GT.U32.OR P0, PT, R9, 0xfd, P0 ;  /* 0x000000fd0900780c */ /* 0x000fda0000704470 */
[----:B------:R-:W-:Y:S01]  /*2770*/  @!P0 IMAD.MOV.U32 R5, RZ, RZ, RZ ;  /* 0x000000ffff058224 */ /* 0x000fe200078e00ff */
[----:B------:R-:W-:Y:S06]  /*2780*/  @!P0 BRA `(.L_x_38) ;  /* 0x00000000005c8947 */ /* 0x000fec0003800000 */
[----:B------:R-:W-:Y:S02]  /*2790*/  FSETP.GTU.FTZ.AND P0, PT, |R25|, +INF , PT ;  /* 0x7f8000001900780b */ /* 0x000fe40003f1c200 */
[----:B------:R-:W-:-:S04]  /*27a0*/  FSETP.GTU.FTZ.AND P1, PT, |R0|, +INF , PT ;  /* 0x7f8000000000780b */ /* 0x000fc80003f3c200 */
[----:B------:R-:W-:-:S13]  /*27b0*/  PLOP3.LUT P0, PT, P0, P1, PT, 0xf8, 0x8f ;  /* 0x00000000008f781c */ /* 0x000fda0000703f70 */
[----:B------:R-:W-:Y:S05]  /*27c0*/  @P0 BRA `(.L_x_39) ;  /* 0x00000004004c0947 */ /* 0x000fea0003800000 */
[----:B------:R-:W-:-:S13]  /*27d0*/  LOP3.LUT P0, RZ, R0, 0x7fffffff, R25, 0xc8, !PT ;  /* 0x7fffffff00ff7812 */ /* 0x000fda000780c819 */
[----:B------:R-:W-:Y:S05]  /*27e0*/  @!P0 BRA `(.L_x_40) ;  /* 0x00000004003c8947 */ /* 0x000fea0003800000 */
[C---:B------:R-:W-:Y:S02]  /*27f0*/  FSETP.NEU.FTZ.AND P3, PT, |R25|.reuse, +INF , PT ;  /* 0x7f8000001900780b */ /* 0x040fe40003f7d200 */
[----:B------:R-:W-:Y:S02]  /*2800*/  FSETP.NEU.FTZ.AND P1, PT, |R0|, +INF , PT ;  /* 0x7f8000000000780b */ /* 0x000fe40003f3d200 */
[----:B------:R-:W-:-:S11]  /*2810*/  FSETP.NEU.FTZ.AND P0, PT, |R25|, +INF , PT ;  /* 0x7f8000001900780b */ /* 0x000fd60003f1d200 */
[----:B------:R-:W-:Y:S05]  /*2820*/  @!P1 BRA !P3, `(.L_x_40) ;  /* 0x00000004002c9947 */ /* 0x000fea0005800000 */
[----:B------:R-:W-:-:S04]  /*2830*/  LOP3.LUT P3, RZ, R25, 0x7fffffff, RZ, 0xc0, !PT ;  /* 0x7fffffff19ff7812 */ /* 0x000fc8000786c0ff */
[----:B------:R-:W-:-:S13]  /*2840*/  PLOP3.LUT P1, PT, P1, P3, PT, 0x2f, 0xf2 ;  /* 0x0000000000f2781c */ /* 0x000fda0000f26577 */
[----:B------:R-:W-:Y:S05]  /*2850*/  @P1 BRA `(.L_x_41) ;  /* 0x0000000400181947 */ /* 0x000fea0003800000 */
[----:B------:R-:W-:-:S04]  /*2860*/  LOP3.LUT P1, RZ, R0, 0x7fffffff, RZ, 0xc0, !PT ;  /* 0x7fffffff00ff7812 */ /* 0x000fc8000782c0ff */
[----:B------:R-:W-:-:S13]  /*2870*/  PLOP3.LUT P0, PT, P0, P1, PT, 0x2f, 0xf2 ;  /* 0x0000000000f2781c */ /* 0x000fda0000702577 */
[----:B------:R-:W-:Y:S05]  /*2880*/  @P0 BRA `(.L_x_42) ;  /* 0x0000000400000947 */ /* 0x000fea0003800000 */
[----:B------:R-:W-:Y:S02]  /*2890*/  ISETP.GE.AND P0, PT, R9, RZ, PT ;  /* 0x000000ff0900720c */ /* 0x000fe40003f06270 */
[----:B------:R-:W-:-:S11]  /*28a0*/  ISETP.GE.AND P1, PT, R11, RZ, PT ;  /* 0x000000ff0b00720c */ /* 0x000fd60003f26270 */
[----:B------:R-:W-:Y:S01]  /*28b0*/  @P0 MOV R5, RZ ;  /* 0x000000ff00050202 */ /* 0x000fe20000000f00 */
[----:B------:R-:W-:Y:S02]  /*28c0*/  @!P0 IMAD.MOV.U32 R5, RZ, RZ, -0x40 ;  /* 0xffffffc0ff058424 */ /* 0x000fe400078e00ff */
[----:B------:R-:W-:Y:S01]  /*28d0*/  @!P0 FFMA R25, R25, 1.84467440737095516160e+19, RZ ;  /* 0x5f80000019198823 */ /* 0x000fe200000000ff */
[----:B------:R-:W-:Y:S01]  /*28e0*/  @!P1 FFMA R0, R0, 1.84467440737095516160e+19, RZ ;  /* 0x5f80000000009823 */ /* 0x000fe200000000ff */
[----:B------:R-:W-:-:S07]  /*28f0*/  @!P1 VIADD R5, R5, 0x40 ;  /* 0x0000004005059836 */ /* 0x000fce0000000000 */
.L_x_38:
[----:B------:R-:W-:Y:S01]  /*2900*/  LEA R9, R7, 0xc0800000, 0x17 ;  /* 0xc080000007097811 */ /* 0x000fe200078eb8ff */
[----:B------:R-:W-:Y:S01]  /*2910*/  VIADD R12, R12, 0xffffff81 ;  /* 0xffffff810c0c7836 */ /* 0x000fe20000000000 */
[----:B------:R-:W-:Y:S03]  /*2920*/  BSSY.RECONVERGENT B2, `(.L_x_43) ;  /* 0x0000035000027945 */ /* 0x000fe60003800200 */
[----:B------:R-:W-:Y:S02]  /*2930*/  IMAD.IADD R11, R0, 0x1, -R9 ;  /* 0x00000001000b7824 */ /* 0x000fe400078e0a09 */
[C---:B------:R-:W-:Y:S01]  /*2940*/  IMAD R0, R12.reuse, -0x800000, R25 ;  /* 0xff8000000c007824 */ /* 0x040fe200078e0219 */
[----:B------:R-:W-:Y:S01]  /*2950*/  IADD3 R12, PT, PT, R12, 0x7f, -R7 ;  /* 0x0000007f0c0c7810 */ /* 0x000fe20007ffe807 */
[----:B------:R-:W0:Y:S01]  /*2960*/  MUFU.RCP R9, R11 ;  /* 0x0000000b00097308 */ /* 0x000e220000001000 */
[----:B------:R-:W-:-:S03]  /*2970*/  FADD.FTZ R13, -R11, -RZ ;  /* 0x800000ff0b0d7221 */ /* 0x000fc60000010100 */
[----:B------:R-:W-:Y:S02]  /*2980*/  IMAD.IADD R12, R12, 0x1, R5 ;  /* 0x000000010c0c7824 */ /* 0x000fe400078e0205 */
[----:B0-----:R-:W-:-:S04]  /*2990*/  FFMA R14, R9, R13, 1 ;  /* 0x3f800000090e7423 */ /* 0x001fc8000000000d */
[----:B------:R-:W-:-:S04]  /*29a0*/  FFMA R9, R9, R14, R9 ;  /* 0x0000000e09097223 */ /* 0x000fc80000000009 */
[----:B------:R-:W-:-:S04]  /*29b0*/  FFMA R14, R0, R9, RZ ;  /* 0x00000009000e7223 */ /* 0x000fc800000000ff */
[----:B------:R-:W-:-:S04]  /*29c0*/  FFMA R15, R13, R14, R0 ;  /* 0x0000000e0d0f7223 */ /* 0x000fc80000000000 */
[----:B------:R-:W-:-:S04]  /*29d0*/  FFMA R14, R9, R15, R14 ;  /* 0x0000000f090e7223 */ /* 0x000fc8000000000e */
[----:B------:R-:W-:-:S04]  /*29e0*/  FFMA R13, R13, R14, R0 ;  /* 0x0000000e0d0d7223 */ /* 0x000fc80000000000 */
[----:B------:R-:W-:-:S05]  /*29f0*/  FFMA R0, R9, R13, R14 ;  /* 0x0000000d09007223 */ /* 0x000fca000000000e */
[----:B------:R-:W-:-:S04]  /*2a00*/  SHF.R.U32.HI R7, RZ, 0x17, R0 ;  /* 0x00000017ff077819 */ /* 0x000fc80000011600 */
[----:B------:R-:W-:-:S05]  /*2a10*/  LOP3.LUT R7, R7, 0xff, RZ, 0xc0, !PT ;  /* 0x000000ff07077812 */ /* 0x000fca00078ec0ff */
[----:B------:R-:W-:-:S05]  /*2a20*/  IMAD.IADD R11, R7, 0x1, R12 ;  /* 0x00000001070b7824 */ /* 0x000fca00078e020c */
[----:B------:R-:W-:-:S04]  /*2a30*/  IADD3 R5, PT, PT, R11, -0x1, RZ ;  /* 0xffffffff0b057810 */ /* 0x000fc80007ffe0ff */
[----:B------:R-:W-:-:S13]  /*2a40*/  ISETP.GE.U32.AND P0, PT, R5, 0xfe, PT ;  /* 0x000000fe0500780c */ /* 0x000fda0003f06070 */
[----:B------:R-:W-:Y:S05]  /*2a50*/  @!P0 BRA `(.L_x_44) ;  /* 0x0000000000808947 */ /* 0x000fea0003800000 */
[----:B------:R-:W-:-:S13]  /*2a60*/  ISETP.GT.AND P0, PT, R11, 0xfe, PT ;  /* 0x000000fe0b00780c */ /* 0x000fda0003f04270 */
[----:B------:R-:W-:Y:S05]  /*2a70*/  @P0 BRA `(.L_x_45) ;  /* 0x00000000006c0947 */ /* 0x000fea0003800000 */
[----:B------:R-:W-:-:S13]  /*2a80*/  ISETP.GE.AND P0, PT, R11, 0x1, PT ;  /* 0x000000010b00780c */ /* 0x000fda0003f06270 */
[----:B------:R-:W-:Y:S05]  /*2a90*/  @P0 BRA `(.L_x_46) ;  /* 0x0000000000740947 */ /* 0x000fea0003800000 */
[----:B------:R-:W-:Y:S02]  /*2aa0*/  ISETP.GE.AND P0, PT, R11, -0x18, PT ;  /* 0xffffffe80b00780c */ /* 0x000fe40003f06270 */
[----:B------:R-:W-:-:S11]  /*2ab0*/  LOP3.LUT R0, R0, 0x80000000, RZ, 0xc0, !PT ;  /* 0x8000000000007812 */ /* 0x000fd600078ec0ff */
[----:B------:R-:W-:Y:S05]  /*2ac0*/  @!P0 BRA `(.L_x_46) ;  /* 0x0000000000688947 */ /* 0x000fea0003800000 */
[CCC-:B------:R-:W-:Y:S01]  /*2ad0*/  FFMA.RZ R5, R9.reuse, R13.reuse, R14.reuse ;  /* 0x0000000d09057223 */ /* 0x1c0fe2000000c00e */
[-CC-:B------:R-:W-:Y:S01]  /*2ae0*/  FFMA.RM R12, R9, R13.reuse, R14.reuse ;  /* 0x0000000d090c7223 */ /* 0x180fe2000000400e */
[C---:B------:R-:W-:Y:S02]  /*2af0*/  ISETP.NE.AND P3, PT, R11.reuse, RZ, PT ;  /* 0x000000ff0b00720c */ /* 0x040fe40003f65270 */
[----:B------:R-:W-:Y:S02]  /*2b00*/  ISETP.NE.AND P1, PT, R11, RZ, PT ;  /* 0x000000ff0b00720c */ /* 0x000fe40003f25270 */
[----:B------:R-:W-:Y:S01]  /*2b10*/  LOP3.LUT R7, R5, 0x7fffff, RZ, 0xc0, !PT ;  /* 0x007fffff05077812 */ /* 0x000fe200078ec0ff */
[----:B------:R-:W-:Y:S01]  /*2b20*/  FFMA.RP R5, R9, R13, R14 ;  /* 0x0000000d09057223 */ /* 0x000fe2000000800e */
[----:B------:R-:W-:Y:S02]  /*2b30*/  VIADD R14, R11, 0x20 ;  /* 0x000000200b0e7836 */ /* 0x000fe40000000000 */
[----:B------:R-:W-:Y:S01]  /*2b40*/  LOP3.LUT R7, R7, 0x800000, RZ, 0xfc, !PT ;  /* 0x0080000007077812 */ /* 0x000fe200078efcff */
[----:B------:R-:W-:Y:S01]  /*2b50*/  IMAD.MOV R9, RZ, RZ, -R11 ;  /* 0x000000ffff097224 */ /* 0x000fe200078e0a0b */
[----:B------:R-:W-:-:S02]  /*2b60*/  FSETP.NEU.FTZ.AND P0, PT, R5, R12, PT ;  /* 0x0000000c0500720b */ /* 0x000fc40003f1d000 */
[----:B------:R-:W-:Y:S02]  /*2b70*/  SHF.L.U32 R14, R7, R14, RZ ;  /* 0x0000000e070e7219 */ /* 0x000fe400000006ff */
[----:B------:R-:W-:Y:S02]  /*2b80*/  SEL R12, R9, RZ, P3 ;  /* 0x000000ff090c7207 */ /* 0x000fe40001800000 */
[----:B------:R-:W-:Y:S02]  /*2b90*/  ISETP.NE.AND P1, PT, R14, RZ, P1 ;  /* 0x000000ff0e00720c */ /* 0x000fe40000f25270 */
[----:B------:R-:W-:Y:S02]  /*2ba0*/  SHF.R.U32.HI R12, RZ, R12, R7 ;  /* 0x0000000cff0c7219 */ /* 0x000fe40000011607 */
[----:B------:R-:W-:Y:S02]  /*2bb0*/  PLOP3.LUT P0, PT, P0, P1, PT, 0xf8, 0x8f ;  /* 0x00000000008f781c */ /* 0x000fe40000703f70 */
[----:B------:R-:W-:-:S02]  /*2bc0*/  SHF.R.U32.HI R14, RZ, 0x1, R12 ;  /* 0x00000001ff0e7819 */ /* 0x000fc4000001160c */
[----:B------:R-:W-:-:S04]  /*2bd0*/  SEL R5, RZ, 0x1, !P0 ;  /* 0x00000001ff057807 */ /* 0x000fc80004000000 */
[----:B------:R-:W-:-:S04]  /*2be0*/  LOP3.LUT R5, R5, 0x1, R14, 0xf8, !PT ;  /* 0x0000000105057812 */ /* 0x000fc800078ef80e */
[----:B------:R-:W-:-:S05]  /*2bf0*/  LOP3.LUT R5, R5, R12, RZ, 0xc0, !PT ;  /* 0x0000000c05057212 */ /* 0x000fca00078ec0ff */
[----:B------:R-:W-:-:S05]  /*2c00*/  IMAD.IADD R5, R14, 0x1, R5 ;  /* 0x000000010e057824 */ /* 0x000fca00078e0205 */
[----:B------:R-:W-:Y:S01]  /*2c10*/  LOP3.LUT R0, R5, R0, RZ, 0xfc, !PT ;  /* 0x0000000005007212 */ /* 0x000fe200078efcff */
[----:B------:R-:W-:Y:S06]  /*2c20*/  BRA `(.L_x_46) ;  /* 0x0000000000107947 */ /* 0x000fec0003800000 */
.L_x_45:
[----:B------:R-:W-:-:S04]  /*2c30*/  LOP3.LUT R0, R0, 0x80000000, RZ, 0xc0, !PT ;  /* 0x8000000000007812 */ /* 0x000fc800078ec0ff */
[----:B------:R-:W-:Y:S01]  /*2c40*/  LOP3.LUT R0, R0, 0x7f800000, RZ, 0xfc, !PT ;  /* 0x7f80000000007812 */ /* 0x000fe200078efcff */
[----:B------:R-:W-:Y:S06]  /*2c50*/  BRA `(.L_x_46) ;  /* 0x0000000000047947 */ /* 0x000fec0003800000 */
.L_x_44:
[----:B------:R-:W-:-:S07]  /*2c60*/  IMAD R0, R12, 0x800000, R0 ;  /* 0x008000000c007824 */ /* 0x000fce00078e0200 */
.L_x_46:
[----:B------:R-:W-:Y:S05]  /*2c70*/  BSYNC.RECONVERGENT B2 ;  /* 0x0000000000027941 */ /* 0x000fea0003800200 */
.L_x_43:
[----:B------:R-:W-:Y:S05]  /*2c80*/  BRA `(.L_x_47) ;  /* 0x0000000000207947 */ /* 0x000fea0003800000 */
.L_x_42:
[----:B------:R-:W-:-:S04]  /*2c90*/  LOP3.LUT R0, R0, 0x80000000, R25, 0x48, !PT ;  /* 0x8000000000007812 */ /* 0x000fc800078e4819 */
[----:B------:R-:W-:Y:S01]  /*2ca0*/  LOP3.LUT R0, R0, 0x7f800000, RZ, 0xfc, !PT ;  /* 0x7f80000000007812 */ /* 0x000fe200078efcff */
[----:B------:R-:W-:Y:S06]  /*2cb0*/  BRA `(.L_x_47) ;  /* 0x0000000000147947 */ /* 0x000fec0003800000 */
.L_x_41:
[----:B------:R-:W-:Y:S01]  /*2cc0*/  LOP3.LUT R0, R0, 0x80000000, R25, 0x48, !PT ;  /* 0x8000000000007812 */ /* 0x000fe200078e4819 */
[----:B------:R-:W-:Y:S06]  /*2cd0*/  BRA `(.L_x_47) ;  /* 0x00000000000c7947 */ /* 0x000fec0003800000 */
.L_x_40:
[----:B------:R-:W0:Y:S01]  /*2ce0*/  MUFU.RSQ R0, -QNAN ;  /* 0xffc0000000007908 */ /* 0x000e220000001400 */
[----:B------:R-:W-:Y:S05]  /*2cf0*/  BRA `(.L_x_47) ;  /* 0x0000000000047947 */ /* 0x000fea0003800000 */
.L_x_39:
[----:B------:R-:W-:-:S07]  /*2d00*/  FADD.FTZ R0, R25, R0 ;  /* 0x0000000019007221 */ /* 0x000fce0000010000 */
.L_x_47:
[----:B------:R-:W-:Y:S05]  /*2d10*/  BSYNC.RECONVERGENT B1 ;  /* 0x0000000000017941 */ /* 0x000fea0003800200 */
.L_x_37:
[----:B------:R-:W-:-:S04]  /*2d20*/  IMAD.MOV.U32 R11, RZ, RZ, 0x0 ;  /* 0x00000000ff0b7424 */ /* 0x000fc800078e00ff */
[----:B0-----:R-:W-:Y:S05]  /*2d30*/  RET.REL.NODEC R10 `(_Z13simple_kernelP6float4jjf) ;  /* 0xffffffd00ab07950 */ /* 0x001fea0003c3ffff */
.L_x_48:
[----:B------:R-:W-:-:S00]  /*2d40*/  BRA `(.L_x_48) ;  /* 0xfffffffc00fc7947 */ /* 0x000fc0000383ffff */
[----:B------:R-:W-:-:S00]  /*2d50*/  NOP ;  /* 0x0000000000007918 */ /* 0x000fc00000000000 */
        /* <DEDUP_REMOVED lines=10> */
.L_x_50:


//--------------------- .nv.global.init           --------------------------
	.section	.nv.global.init,"aw",@progbits
	.align	4
.nv.global.init:
	.type		__cudart_i2opi_f,@object
	.size		__cudart_i2opi_f,($str - __cudart_i2opi_f)
__cudart_i2opi_f:
        /*0000*/ 	.byte	0x41, 0x90, 0x43, 0x3c, 0x99, 0x95, 0x62, 0xdb, 0xc0, 0xdd, 0x34, 0xf5, 0xd1, 0x57, 0x27, 0xfc
        /*0010*/ 	.byte	0x29, 0x15, 0x44, 0x4e, 0x6e, 0x83, 0xf9, 0xa2
	.type		$str,@object
	.size		$str,($str$1 - $str)
$str:
        /*0018*/ 	.byte	0x50, 0x69, 0x78, 0x65, 0x6c, 0x20, 0x25, 0x64, 0x3a, 0x20, 0x78, 0x3d, 0x25, 0x64, 0x2c, 0x20
        /*0028*/ 	.byte	0x79, 0x3d, 0x25, 0x64, 0x0a, 0x00
	.type		$str$1,@object
	.size		$str$1,($str$2 - $str$1)
$str$1:
        /*002e*/ 	.byte	0x46, 0x69, 0x72, 0x73, 0x74, 0x20, 0x70, 0x69, 0x78, 0x65, 0x6c, 0x20, 0x72, 0x65, 0x73, 0x75
        /*003e*/ 	.byte	0x6c, 0x74, 0x3a, 0x20, 0x52, 0x3d, 0x25, 0x2e, 0x32, 0x66, 0x2c, 0x20, 0x47, 0x3d, 0x25, 0x2e
        /*004e*/ 	.byte	0x32, 0x66, 0x2c, 0x20, 0x42, 0x3d, 0x25, 0x2e, 0x32, 0x66, 0x2c, 0x20, 0x41, 0x3d, 0x25, 0x2e
        /*005e*/ 	.byte	0x32, 0x66, 0x0a, 0x00
	.type		$str$2,@object
	.size		$str$2,(.L_2 - $str$2)
$str$2:
        /*0062*/ 	.byte	0x43, 0x65, 0x6e, 0x74, 0x65, 0x72, 0x20, 0x70, 0x69, 0x78, 0x65, 0x6c, 0x20, 0x28, 0x25, 0x64
        /*0072*/ 	.byte	0x2c, 0x25, 0x64, 0x29, 0x20, 0x72, 0x65, 0x73, 0x75, 0x6c, 0x74, 0x3a, 0x20, 0x52, 0x3d, 0x25
        /*0082*/ 	.byte	0x2e, 0x32, 0x66, 0x2c, 0x20, 0x47, 0x3d, 0x25, 0x2e, 0x32, 0x66, 0x2c, 0x20, 0x42, 0x3d, 0x25
        /*0092*/ 	.byte	0x2e, 0x32, 0x66, 0x2c, 0x20, 0x41, 0x3d, 0x25, 0x2e, 0x32, 0x66, 0x0a, 0x00
.L_2:


//--------------------- .nv.shared.reserved.0     --------------------------
	.section	.nv.shared.reserved.0,"aw",@nobits
	.weak		__nv_reservedSMEM_offset_0_alias
	.size		__nv_reservedSMEM_offset_0_alias, 0, 64
	.other		__nv_reservedSMEM_offset_0_alias,@"STO_CUDA_RESERVED_SHARED STV_DEFAULT"
__nv_reservedSMEM_offset_0_alias:
	.zero		0
	.zero		64


//--------------------- .nv.constant0._Z13simple_kernelP6float4jjf --------------------------
	.section	.nv.constant0._Z13simple_kernelP6float4jjf,"a",@progbits
	.sectionflags	@""
	.align	4
.nv.constant0._Z13simple_kernelP6float4jjf:
	.zero		916


//--------------------- SYMBOLS --------------------------

	.type		.nv.reservedSmem.offset0,@object
	.size		.nv.reservedSmem.offset0,0x4
	.type		vprintf,@function
